# CuTe-DSL kernel — source=cudnn_frontend_dsl family=grouped_gemm_swiglu
# config = {"ab_dtype": "Float4E2M1FN", "sf_vec": 32, "d_dtype": "BFloat16", "vector_f32": false, "mma_mn": [128, 256], "cluster_mn": [1, 1]}


// ===== COMPILED SASS (sm_100a) =====

	.target	sm_100a

	.elftype	@"ET_EXEC"


//--------------------- .note.nv.tkinfo           --------------------------
	.section	.note.nv.tkinfo,"",@"SHT_NOTE"
	.sectionflags	@"SHF_NOTE_NV_TKINFO"
	.tkinfo
        /*0018*/ 	.word	0x00000081
        /*0030*/ 	.string	""
        /*0030*/ 	.string	"ptxas"
        /*0030*/ 	.string	"Cuda compilation tools, release 12.9, V12.9.83"
        /*0030*/ 	.string	"Build system must define TOOLS_VERSION_EXTENDED"
        /*0030*/ 	.string	"-O 3 -arch sm_100a "



//--------------------- .note.nv.cuver            --------------------------
	.section	.note.nv.cuver,"",@"SHT_NOTE"
	.sectionflags	@"SHF_NOTE_NV_CUVER"
        /*0018*/ 	.short	0x0001
        /*001a*/ 	.short	0x0064
        /*001c*/ 	.short	0x0001
        /*001e*/ 	.short	0x0000
        /*0020*/ 	.short	0x0001
        /*0022*/ 	.short	0x0000


//--------------------- .nv.info                  --------------------------
	.section	.nv.info,"",@"SHT_CUDA_INFO"
	.align	4


	//----- nvinfo : EIATTR_REGCOUNT
	.align		4
        /*0000*/ 	.byte	0x04, 0x2f
        /*0002*/ 	.short	(.L_4 - .L_3)
	.align		4
.L_3:
        /*0004*/ 	.word	index@(kernel_cutlass_kernel_cudnngrouped_gemmgrouped_gemm_swiglugrouped_gemm_swiglu_quantBlockScaledContiguousGroupedGemmKernel_object_at__TiledMMA_ThrLayoutVMNK11110000_PermutationMNK____MMAAt_0)
        /*0008*/ 	.word	0x00000082


	//----- nvinfo : EIATTR_FRAME_SIZE
	.align		4
.L_4:
        /*000c*/ 	.byte	0x04, 0x11
        /*000e*/ 	.short	(.L_6 - .L_5)
	.align		4
.L_5:
        /*0010*/ 	.word	index@($__internal_2_$__cuda_sm10x_tcgen05_guardrail_trap_unallocated_columns_being_dealloced)
        /*0014*/ 	.word	0x00000000


	//----- nvinfo : EIATTR_FRAME_SIZE
	.align		4
.L_6:
        /*0018*/ 	.byte	0x04, 0x11
        /*001a*/ 	.short	(.L_8 - .L_7)
	.align		4
.L_7:
        /*001c*/ 	.word	index@($__internal_1_$__cuda_sm10x_tcgen05_guardrail_trap_phase_invalid_during_alloc)
        /*0020*/ 	.word	0x00000000


	//----- nvinfo : EIATTR_FRAME_SIZE
	.align		4
.L_8:
        /*0024*/ 	.byte	0x04, 0x11
        /*0026*/ 	.short	(.L_10 - .L_9)
	.align		4
.L_9:
        /*0028*/ 	.word	index@($__internal_0_$__cuda_sm10x_tcgen05_guardrail_trap_col_being_dealloced_not_returned_by_alloc)
        /*002c*/ 	.word	0x00000000


	//----- nvinfo : EIATTR_FRAME_SIZE
	.align		4
.L_10:
        /*0030*/ 	.byte	0x04, 0x11
        /*0032*/ 	.short	(.L_12 - .L_11)
	.align		4
.L_11:
        /*0034*/ 	.word	index@(kernel_cutlass_kernel_cudnngrouped_gemmgrouped_gemm_swiglugrouped_gemm_swiglu_quantBlockScaledContiguousGroupedGemmKernel_object_at__TiledMMA_ThrLayoutVMNK11110000_PermutationMNK____MMAAt_0)
        /*0038*/ 	.word	0x00000000


	//----- nvinfo : EIATTR_MIN_STACK_SIZE
	.align		4
.L_12:
        /*003c*/ 	.byte	0x04, 0x12
        /*003e*/ 	.short	(.L_14 - .L_13)
	.align		4
.L_13:
        /*0040*/ 	.word	index@(kernel_cutlass_kernel_cudnngrouped_gemmgrouped_gemm_swiglugrouped_gemm_swiglu_quantBlockScaledContiguousGroupedGemmKernel_object_at__TiledMMA_ThrLayoutVMNK11110000_PermutationMNK____MMAAt_0)
        /*0044*/ 	.word	0x00000000
.L_14:


//--------------------- .nv.info.kernel_cutlass_kernel_cudnngrouped_gemmgrouped_gemm_swiglugrouped_gemm_swiglu_quantBlockScaledContiguousGroupedGemmKernel_object_at__TiledMMA_ThrLayoutVMNK11110000_PermutationMNK____MMAAt_0 --------------------------
	.section	.nv.info.kernel_cutlass_kernel_cudnngrouped_gemmgrouped_gemm_swiglugrouped_gemm_swiglu_quantBlockScaledContiguousGroupedGemmKernel_object_at__TiledMMA_ThrLayoutVMNK11110000_PermutationMNK____MMAAt_0,"",@"SHT_CUDA_INFO"
	.sectionflags	@""
	.align	4


	//----- nvinfo : EIATTR_CUDA_API_VERSION
	.align		4
        /*0000*/ 	.byte	0x04, 0x37
        /*0002*/ 	.short	(.L_16 - .L_15)
.L_15:
        /*0004*/ 	.word	0x00000081


	//----- nvinfo : EIATTR_KPARAM_INFO
	.align		4
.L_16:
        /*0008*/ 	.byte	0x04, 0x17
        /*000a*/ 	.short	(.L_18 - .L_17)
.L_17:
        /*000c*/ 	.word	0x00000000
        /*0010*/ 	.short	0x000f
        /*0012*/ 	.short	0x03f8
        /*0014*/ 	.byte	0x00, 0xf0, 0x31, 0x00


	//----- nvinfo : EIATTR_KPARAM_INFO
	.align		4
.L_18:
        /*0018*/ 	.byte	0x04, 0x17
        /*001a*/ 	.short	(.L_20 - .L_19)
.L_19:
        /*001c*/ 	.word	0x00000000
        /*0020*/ 	.short	0x000e
        /*0022*/ 	.short	0x03ec
        /*0024*/ 	.byte	0x00, 0xf0, 0x31, 0x00


	//----- nvinfo : EIATTR_KPARAM_INFO
	.align		4
.L_20:
        /*0028*/ 	.byte	0x04, 0x17
        /*002a*/ 	.short	(.L_22 - .L_21)
.L_21:
        /*002c*/ 	.word	0x00000000
        /*0030*/ 	.short	0x000d
        /*0032*/ 	.short	0x03e0
        /*0034*/ 	.byte	0x00, 0xf0, 0x31, 0x00


	//----- nvinfo : EIATTR_KPARAM_INFO
	.align		4
.L_22:
        /*0038*/ 	.byte	0x04, 0x17
        /*003a*/ 	.short	(.L_24 - .L_23)
.L_23:
        /*003c*/ 	.word	0x00000000
        /*0040*/ 	.short	0x000c
        /*0042*/ 	.short	0x03d8
        /*0044*/ 	.byte	0x00, 0xf0, 0x21, 0x00


	//----- nvinfo : EIATTR_KPARAM_INFO
	.align		4
.L_24:
        /*0048*/ 	.byte	0x04, 0x17
        /*004a*/ 	.short	(.L_26 - .L_25)
.L_25:
        /*004c*/ 	.word	0x00000000
        /*0050*/ 	.short	0x000b
        /*0052*/ 	.short	0x03d0
        /*0054*/ 	.byte	0x00, 0xf0, 0x21, 0x00


	//----- nvinfo : EIATTR_KPARAM_INFO
	.align		4
.L_26:
        /*0058*/ 	.byte	0x04, 0x17
        /*005a*/ 	.short	(.L_28 - .L_27)
.L_27:
        /*005c*/ 	.word	0x00000000
        /*0060*/ 	.short	0x000a
        /*0062*/ 	.short	0x03c8
        /*0064*/ 	.byte	0x00, 0xf0, 0x21, 0x00


	//----- nvinfo : EIATTR_KPARAM_INFO
	.align		4
.L_28:
        /*0068*/ 	.byte	0x04, 0x17
        /*006a*/ 	.short	(.L_30 - .L_29)
.L_29:
        /*006c*/ 	.word	0x00000000
        /*0070*/ 	.short	0x0009
        /*0072*/ 	.short	0x03c0
        /*0074*/ 	.byte	0x00, 0xf0, 0x21, 0x00


	//----- nvinfo : EIATTR_KPARAM_INFO
	.align		4
.L_30:
        /*0078*/ 	.byte	0x04, 0x17
        /*007a*/ 	.short	(.L_32 - .L_31)
.L_31:
        /*007c*/ 	.word	0x00000000
        /*0080*/ 	.short	0x0008
        /*0082*/ 	.short	0x0340
        /*0084*/ 	.byte	0x00, 0xf0, 0x01, 0x02


	//----- nvinfo : EIATTR_KPARAM_INFO
	.align		4
.L_32:
        /*0088*/ 	.byte	0x04, 0x17
        /*008a*/ 	.short	(.L_34 - .L_33)
.L_33:
        /*008c*/ 	.word	0x00000000
        /*0090*/ 	.short	0x0007
        /*0092*/ 	.short	0x02c0
        /*0094*/ 	.byte	0x00, 0xf0, 0x01, 0x02


	//----- nvinfo : EIATTR_KPARAM_INFO
	.align		4
.L_34:
        /*0098*/ 	.byte	0x04, 0x17
        /*009a*/ 	.short	(.L_36 - .L_35)
.L_35:
        /*009c*/ 	.word	0x00000000
        /*00a0*/ 	.short	0x0006
        /*00a2*/ 	.short	0x0240
        /*00a4*/ 	.byte	0x00, 0xf0, 0x01, 0x02


	//----- nvinfo : EIATTR_KPARAM_INFO
	.align		4
.L_36:
        /*00a8*/ 	.byte	0x04, 0x17
        /*00aa*/ 	.short	(.L_38 - .L_37)
.L_37:
        /*00ac*/ 	.word	0x00000000
        /*00b0*/ 	.short	0x0005
        /*00b2*/ 	.short	0x01c0
        /*00b4*/ 	.byte	0x00, 0xf0, 0x01, 0x02


	//----- nvinfo : EIATTR_KPARAM_INFO
	.align		4
.L_38:
        /*00b8*/ 	.byte	0x04, 0x17
        /*00ba*/ 	.short	(.L_40 - .L_39)
.L_39:
        /*00bc*/ 	.word	0x00000000
        /*00c0*/ 	.short	0x0004
        /*00c2*/ 	.short	0x0140
        /*00c4*/ 	.byte	0x00, 0xf0, 0x01, 0x02


	//----- nvinfo : EIATTR_KPARAM_INFO
	.align		4
.L_40:
        /*00c8*/ 	.byte	0x04, 0x17
        /*00ca*/ 	.short	(.L_42 - .L_41)
.L_41:
        /*00cc*/ 	.word	0x00000000
        /*00d0*/ 	.short	0x0003
        /*00d2*/ 	.short	0x00c0
        /*00d4*/ 	.byte	0x00, 0xf0, 0x01, 0x02


	//----- nvinfo : EIATTR_KPARAM_INFO
	.align		4
.L_42:
        /*00d8*/ 	.byte	0x04, 0x17
        /*00da*/ 	.short	(.L_44 - .L_43)
.L_43:
        /*00dc*/ 	.word	0x00000000
        /*00e0*/ 	.short	0x0002
        /*00e2*/ 	.short	0x0040
        /*00e4*/ 	.byte	0x00, 0xf0, 0x01, 0x02


	//----- nvinfo : EIATTR_KPARAM_INFO
	.align		4
.L_44:
        /*00e8*/ 	.byte	0x04, 0x17
        /*00ea*/ 	.short	(.L_46 - .L_45)
.L_45:
        /*00ec*/ 	.word	0x00000000
        /*00f0*/ 	.short	0x0001
        /*00f2*/ 	.short	0x000c
        /*00f4*/ 	.byte	0x00, 0xf0, 0x31, 0x00


	//----- nvinfo : EIATTR_KPARAM_INFO
	.align		4
.L_46:
        /*00f8*/ 	.byte	0x04, 0x17
        /*00fa*/ 	.short	(.L_48 - .L_47)
.L_47:
        /*00fc*/ 	.word	0x00000000
        /*0100*/ 	.short	0x0000
        /*0102*/ 	.short	0x0000
        /*0104*/ 	.byte	0x00, 0xf0, 0x31, 0x00


	//----- nvinfo : EIATTR_AT_ENTRY_FRAGMENTS
	.align		4
.L_48:
        /*0108*/ 	.byte	0x04, 0x4f
        /*010a*/ 	.short	(.L_50 - .L_49)


	//   ....[0]....
.L_49:
        /*010c*/ 	.word	0x00000004


	//----- nvinfo : EIATTR_RESERVED_SMEM_USED
	.align		4
.L_50:
        /*0110*/ 	.byte	0x01, 0x41
	.zero		2


	//----- nvinfo : EIATTR_SPARSE_MMA_MASK
	.align		4
        /*0114*/ 	.byte	0x03, 0x50
        /*0116*/ 	.short	0x0000


	//----- nvinfo : EIATTR_TCGEN05_1CTA_USED
	.align		4
        /*0118*/ 	.byte	0x01, 0x51
	.zero		2


	//----- nvinfo : EIATTR_MAXREG_COUNT
	.align		4
        /*011c*/ 	.byte	0x03, 0x1b
        /*011e*/ 	.short	0x00ff


	//----- nvinfo : EIATTR_NUM_BARRIERS
	.align		4
        /*0120*/ 	.byte	0x02, 0x4c
        /*0122*/ 	.byte	0x05
	.zero		1


	//----- nvinfo : EIATTR_INT_WARP_WIDE_INSTR_OFFSETS
	.align		4
        /*0124*/ 	.byte	0x04, 0x31
        /*0126*/ 	.short	(.L_52 - .L_51)


	//   ....[0]....
.L_51:
        /*0128*/ 	.word	0x00004bd0


	//   ....[1]....
        /*012c*/ 	.word	0x00004c10


	//----- nvinfo : EIATTR_COOP_GROUP_MASK_REGIDS
	.align		4
.L_52:
        /*0130*/ 	.byte	0x04, 0x29
        /*0132*/ 	.short	(.L_54 - .L_53)


	//   ....[0]....
.L_53:
        /*0134*/ 	.word	0xffffffff


	//   ....[1]....
        /*0138*/ 	.word	0xffffffff


	//   ....[2]....
        /*013c*/ 	.word	0xffffffff


	//   ....[3]....
        /*0140*/ 	.word	0xffffffff


	//   ....[4]....
        /*0144*/ 	.word	0xffffffff


	//   ....[5]....
        /*0148*/ 	.word	0xffffffff


	//   ....[6]....
        /*014c*/ 	.word	0xffffffff


	//   ....[7]....
        /*0150*/ 	.word	0xffffffff


	//   ....[8]....
        /*0154*/ 	.word	0xffffffff


	//----- nvinfo : EIATTR_COOP_GROUP_INSTR_OFFSETS
	.align		4
.L_54:
        /*0158*/ 	.byte	0x04, 0x28
        /*015a*/ 	.short	(.L_56 - .L_55)


	//   ....[0]....
.L_55:
        /*015c*/ 	.word	0x000000b0


	//   ....[1]....
        /*0160*/ 	.word	0x00000940


	//   ....[2]....
        /*0164*/ 	.word	0x00000b80


	//   ....[3]....
        /*0168*/ 	.word	0x00000be0


	//   ....[4]....
        /*016c*/ 	.word	0x00002400


	//   ....[5]....
        /*0170*/ 	.word	0x000026c0


	//   ....[6]....
        /*0174*/ 	.word	0x00004820


	//   ....[7]....
        /*0178*/ 	.word	0x00004a70


	//   ....[8]....
        /*017c*/ 	.word	0x00004cc0


	//----- nvinfo : EIATTR_VRC_CTA_INIT_COUNT
	.align		4
.L_56:
        /*0180*/ 	.byte	0x02, 0x4a
        /*0182*/ 	.byte	0x80
	.zero		1


	//----- nvinfo : EIATTR_MBARRIER_INSTR_OFFSETS
	.align		4
        /*0184*/ 	.byte	0x04, 0x39
        /*0186*/ 	.short	(.L_58 - .L_57)


	//   ....[0]....
.L_57:
        /*0188*/ 	.word	0x00000330
        /*018c*/ 	.word	0x000000ff
        /*0190*/ 	.word	0x00000000
        /*0194*/ 	.short	0x0100
        /*0196*/ 	.byte	0x05
	.zero		1


	//   ....[1]....
        /*0198*/ 	.word	0x00000340
        /*019c*/ 	.word	0x000000ff
        /*01a0*/ 	.word	0x00000008
        /*01a4*/ 	.short	0x0100
        /*01a6*/ 	.byte	0x05
	.zero		1


	//   ....[2]....
        /*01a8*/ 	.word	0x00000350
        /*01ac*/ 	.word	0x000000ff
        /*01b0*/ 	.word	0x00000010
        /*01b4*/ 	.short	0x0100
        /*01b6*/ 	.byte	0x05
	.zero		1


	//   ....[3]....
        /*01b8*/ 	.word	0x00000360
        /*01bc*/ 	.word	0x000000ff
        /*01c0*/ 	.word	0x00000018
        /*01c4*/ 	.short	0x0100
        /*01c6*/ 	.byte	0x05
	.zero		1


	//   ....[4]....
        /*01c8*/ 	.word	0x00000370
        /*01cc*/ 	.word	0x000000ff
        /*01d0*/ 	.word	0x00000020
        /*01d4*/ 	.short	0x0100
        /*01d6*/ 	.byte	0x05
	.zero		1


	//   ....[5]....
        /*01d8*/ 	.word	0x00000380
        /*01dc*/ 	.word	0x000000ff
        /*01e0*/ 	.word	0x00000028
        /*01e4*/ 	.short	0x0100
        /*01e6*/ 	.byte	0x05
	.zero		1


	//   ....[6]....
        /*01e8*/ 	.word	0x00000490
        /*01ec*/ 	.word	0x000000ff
        /*01f0*/ 	.word	0x00000030
        /*01f4*/ 	.short	0x0100
        /*01f6*/ 	.byte	0x06
	.zero		1


	//   ....[7]....
        /*01f8*/ 	.word	0x000004a0
        /*01fc*/ 	.word	0x000000ff
        /*0200*/ 	.word	0x00000038
        /*0204*/ 	.short	0x0100
        /*0206*/ 	.byte	0x06
	.zero		1


	//   ....[8]....
        /*0208*/ 	.word	0x000005b0
        /*020c*/ 	.word	0x000000ff
        /*0210*/ 	.word	0x00000040
        /*0214*/ 	.short	0x0100
        /*0216*/ 	.byte	0x06
	.zero		1


	//   ....[9]....
        /*0218*/ 	.word	0x000005c0
        /*021c*/ 	.word	0x000000ff
        /*0220*/ 	.word	0x00000048
        /*0224*/ 	.short	0x0100
        /*0226*/ 	.byte	0x06
	.zero		1


	//   ....[10]....
        /*0228*/ 	.word	0x000005d0
        /*022c*/ 	.word	0x000000ff
        /*0230*/ 	.word	0x00000050
        /*0234*/ 	.short	0x0100
        /*0236*/ 	.byte	0x06
	.zero		1


	//   ....[11]....
        /*0238*/ 	.word	0x000005e0
        /*023c*/ 	.word	0x000000ff
        /*0240*/ 	.word	0x00000058
        /*0244*/ 	.short	0x0100
        /*0246*/ 	.byte	0x06
	.zero		1


	//   ....[12]....
        /*0248*/ 	.word	0x00000c40
        /*024c*/ 	.word	0x0000000e
        /*0250*/ 	.word	0x00000050
        /*0254*/ 	.short	0x010a
        /*0256*/ 	.byte	0xff
	.zero		1


	//   ....[13]....
        /*0258*/ 	.word	0x00000d20
        /*025c*/ 	.word	0x0000000e
        /*0260*/ 	.word	0x00000040
        /*0264*/ 	.short	0x0101
        /*0266*/ 	.byte	0xff
	.zero		1


	//   ....[14]....
        /*0268*/ 	.word	0x00000f30
        /*026c*/ 	.word	0x00000002
        /*0270*/ 	.word	0x00000050
        /*0274*/ 	.short	0x010a
        /*0276*/ 	.byte	0xff
	.zero		1


	//   ....[15]....
        /*0278*/ 	.word	0x00001050
        /*027c*/ 	.word	0x00000002
        /*0280*/ 	.word	0x00000040
        /*0284*/ 	.short	0x0101
        /*0286*/ 	.byte	0xff
	.zero		1


	//   ....[16]....
        /*0288*/ 	.word	0x00001060
        /*028c*/ 	.word	0x00000008
        /*0290*/ 	.word	0x00000050
        /*0294*/ 	.short	0x010a
        /*0296*/ 	.byte	0xff
	.zero		1


	//   ....[17]....
        /*0298*/ 	.word	0x000010d0
        /*029c*/ 	.word	0x000000ff
        /*02a0*/ 	.word	0x00000040
        /*02a4*/ 	.short	0x010a
        /*02a6*/ 	.byte	0x17
	.zero		1


	//   ....[18]....
        /*02a8*/ 	.word	0x00001150
        /*02ac*/ 	.word	0x000000ff
        /*02b0*/ 	.word	0x00000050
        /*02b4*/ 	.short	0x0101
        /*02b6*/ 	.byte	0x17
	.zero		1


	//   ....[19]....
        /*02b8*/ 	.word	0x00001310
        /*02bc*/ 	.word	0x000000ff
        /*02c0*/ 	.word	0x00000018
        /*02c4*/ 	.short	0x010a
        /*02c6*/ 	.byte	0x05
	.zero		1


	//   ....[20]....
        /*02c8*/ 	.word	0x00001490
        /*02cc*/ 	.word	0x000000ff
        /*02d0*/ 	.word	0x00000018
        /*02d4*/ 	.short	0x010a
        /*02d6*/ 	.byte	0x05
	.zero		1


	//   ....[21]....
        /*02d8*/ 	.word	0x000015e0
        /*02dc*/ 	.word	0x000000ff
        /*02e0*/ 	.word	0x00000018
        /*02e4*/ 	.short	0x010a
        /*02e6*/ 	.byte	0x16
	.zero		1


	//   ....[22]....
        /*02e8*/ 	.word	0x00001620
        /*02ec*/ 	.word	0x00000003
        /*02f0*/ 	.word	0x00000040
        /*02f4*/ 	.short	0x010a
        /*02f6*/ 	.byte	0xff
	.zero		1


	//   ....[23]....
        /*02f8*/ 	.word	0x000016c0
        /*02fc*/ 	.word	0x00000003
        /*0300*/ 	.word	0x00000050
        /*0304*/ 	.short	0x0101
        /*0306*/ 	.byte	0xff
	.zero		1


	//   ....[24]....
        /*0308*/ 	.word	0x000017f0
        /*030c*/ 	.word	0x000000ff
        /*0310*/ 	.word	0x00000018
        /*0314*/ 	.short	0x010a
        /*0316*/ 	.byte	0x04
	.zero		1


	//   ....[25]....
        /*0318*/ 	.word	0x000018b0
        /*031c*/ 	.word	0x000000ff
        /*0320*/ 	.word	0x00000040
        /*0324*/ 	.short	0x010a
        /*0326*/ 	.byte	0x0c
	.zero		1


	//   ....[26]....
        /*0328*/ 	.word	0x00001930
        /*032c*/ 	.word	0x000000ff
        /*0330*/ 	.word	0x00000050
        /*0334*/ 	.short	0x0101
        /*0336*/ 	.byte	0x0c
	.zero		1


	//   ....[27]....
        /*0338*/ 	.word	0x00001d70
        /*033c*/ 	.word	0x000000ff
        /*0340*/ 	.word	0x00000000
        /*0344*/ 	.short	0x010a
        /*0346*/ 	.byte	0x11
	.zero		1


	//   ....[28]....
        /*0348*/ 	.word	0x00001d90
        /*034c*/ 	.word	0x000000ff
        /*0350*/ 	.word	0x00000038
        /*0354*/ 	.short	0x010a
        /*0356*/ 	.byte	0x0c
	.zero		1


	//   ....[29]....
        /*0358*/ 	.word	0x00001db0
        /*035c*/ 	.word	0x000000ff
        /*0360*/ 	.word	0x00000038
        /*0364*/ 	.short	0x010a
        /*0366*/ 	.byte	0x0c
	.zero		1


	//   ....[30]....
        /*0368*/ 	.word	0x00002020
        /*036c*/ 	.word	0x000000ff
        /*0370*/ 	.word	0x00000000
        /*0374*/ 	.short	0x010a
        /*0376*/ 	.byte	0x0d
	.zero		1


	//   ....[31]....
        /*0378*/ 	.word	0x000021b0
        /*037c*/ 	.word	0x000000ff
        /*0380*/ 	.word	0x00000000
        /*0384*/ 	.short	0x010a
        /*0386*/ 	.byte	0x10
	.zero		1


	//   ....[32]....
        /*0388*/ 	.word	0x00002240
        /*038c*/ 	.word	0x000000ff
        /*0390*/ 	.word	0x00000038
        /*0394*/ 	.short	0x010a
        /*0396*/ 	.byte	0x0c
	.zero		1


	//   ....[33]....
        /*0398*/ 	.word	0x00002250
        /*039c*/ 	.word	0x00000002
        /*03a0*/ 	.word	0x00000040
        /*03a4*/ 	.short	0x010a
        /*03a6*/ 	.byte	0xff
	.zero		1


	//   ....[34]....
        /*03a8*/ 	.word	0x000022f0
        /*03ac*/ 	.word	0x00000002
        /*03b0*/ 	.word	0x00000050
        /*03b4*/ 	.short	0x0101
        /*03b6*/ 	.byte	0xff
	.zero		1


	//   ....[35]....
        /*03b8*/ 	.word	0x000023a0
        /*03bc*/ 	.word	0x000000ff
        /*03c0*/ 	.word	0x00000038
        /*03c4*/ 	.short	0x010a
        /*03c6*/ 	.byte	0x0c
	.zero		1


	//   ....[36]....
        /*03c8*/ 	.word	0x00002730
        /*03cc*/ 	.word	0x00000003
        /*03d0*/ 	.word	0x00000040
        /*03d4*/ 	.short	0x010a
        /*03d6*/ 	.byte	0xff
	.zero		1


	//   ....[37]....
        /*03d8*/ 	.word	0x00002790
        /*03dc*/ 	.word	0x00000003
        /*03e0*/ 	.word	0x00000050
        /*03e4*/ 	.short	0x0101
        /*03e6*/ 	.byte	0xff
	.zero		1


	//   ....[38]....
        /*03e8*/ 	.word	0x000028e0
        /*03ec*/ 	.word	0x00000003
        /*03f0*/ 	.word	0x00000030
        /*03f4*/ 	.short	0x010a
        /*03f6*/ 	.byte	0xff
	.zero		1


	//   ....[39]....
        /*03f8*/ 	.word	0x00003110
        /*03fc*/ 	.word	0x00000003
        /*0400*/ 	.word	0x00000038
        /*0404*/ 	.short	0x0101
        /*0406*/ 	.byte	0xff
	.zero		1


	//   ....[40]....
        /*0408*/ 	.word	0x000047e0
        /*040c*/ 	.word	0x00000005
        /*0410*/ 	.word	0x00000040
        /*0414*/ 	.short	0x010a
        /*0416*/ 	.byte	0xff
	.zero		1


	//   ....[41]....
        /*0418*/ 	.word	0x00004890
        /*041c*/ 	.word	0x00000005
        /*0420*/ 	.word	0x00000050
        /*0424*/ 	.short	0x0101
        /*0426*/ 	.byte	0xff
	.zero		1


	//   ....[42]....
        /*0428*/ 	.word	0x00004d10
        /*042c*/ 	.word	0x0000000e
        /*0430*/ 	.word	0x00000050
        /*0434*/ 	.short	0x010a
        /*0436*/ 	.byte	0xff
	.zero		1


	//   ....[43]....
        /*0438*/ 	.word	0x00004d70
        /*043c*/ 	.word	0x00000002
        /*0440*/ 	.word	0x00000050
        /*0444*/ 	.short	0x010a
        /*0446*/ 	.byte	0xff
	.zero		1


	//   ....[44]....
        /*0448*/ 	.word	0x00004dd0
        /*044c*/ 	.word	0x00000008
        /*0450*/ 	.word	0x00000050
        /*0454*/ 	.short	0x010a
        /*0456*/ 	.byte	0xff
	.zero		1


	//   ....[45]....
        /*0458*/ 	.word	0x00004e30
        /*045c*/ 	.word	0x00000000
        /*0460*/ 	.word	0x00000040
        /*0464*/ 	.short	0x010a
        /*0466*/ 	.byte	0xff
	.zero		1


	//   ....[46]....
        /*0468*/ 	.word	0x00004eb0
        /*046c*/ 	.word	0x00000000
        /*0470*/ 	.word	0x00000018
        /*0474*/ 	.short	0x010a
        /*0476*/ 	.byte	0xff
	.zero		1


	//   ....[47]....
        /*0478*/ 	.word	0x00004f10
        /*047c*/ 	.word	0x00000003
        /*0480*/ 	.word	0x00000040
        /*0484*/ 	.short	0x010a
        /*0486*/ 	.byte	0xff
	.zero		1


	//   ....[48]....
        /*0488*/ 	.word	0x00004f90
        /*048c*/ 	.word	0x00000000
        /*0490*/ 	.word	0x00000018
        /*0494*/ 	.short	0x010a
        /*0496*/ 	.byte	0xff
	.zero		1


	//   ....[49]....
        /*0498*/ 	.word	0x00004ff0
        /*049c*/ 	.word	0x00000002
        /*04a0*/ 	.word	0x00000040
        /*04a4*/ 	.short	0x010a
        /*04a6*/ 	.byte	0xff
	.zero		1


	//   ....[50]....
        /*04a8*/ 	.word	0x00005070
        /*04ac*/ 	.word	0x00000000
        /*04b0*/ 	.word	0x00000038
        /*04b4*/ 	.short	0x010a
        /*04b6*/ 	.byte	0xff
	.zero		1


	//   ....[51]....
        /*04b8*/ 	.word	0x000050f0
        /*04bc*/ 	.word	0x00000000
        /*04c0*/ 	.word	0x00000000
        /*04c4*/ 	.short	0x010a
        /*04c6*/ 	.byte	0xff
	.zero		1


	//   ....[52]....
        /*04c8*/ 	.word	0x00005160
        /*04cc*/ 	.word	0x00000002
        /*04d0*/ 	.word	0x00000040
        /*04d4*/ 	.short	0x010a
        /*04d6*/ 	.byte	0xff
	.zero		1


	//   ....[53]....
        /*04d8*/ 	.word	0x000051e0
        /*04dc*/ 	.word	0x00000000
        /*04e0*/ 	.word	0x00000038
        /*04e4*/ 	.short	0x010a
        /*04e6*/ 	.byte	0xff
	.zero		1


	//   ....[54]....
        /*04e8*/ 	.word	0x00005230
        /*04ec*/ 	.word	0x00000003
        /*04f0*/ 	.word	0x00000040
        /*04f4*/ 	.short	0x010a
        /*04f6*/ 	.byte	0xff
	.zero		1


	//   ....[55]....
        /*04f8*/ 	.word	0x000052a0
        /*04fc*/ 	.word	0x00000003
        /*0500*/ 	.word	0x00000030
        /*0504*/ 	.short	0x010a
        /*0506*/ 	.byte	0xff
	.zero		1


	//   ....[56]....
        /*0508*/ 	.word	0x00005300
        /*050c*/ 	.word	0x00000005
        /*0510*/ 	.word	0x00000040
        /*0514*/ 	.short	0x010a
        /*0516*/ 	.byte	0xff
	.zero		1


	//----- nvinfo : EIATTR_NUM_MBARRIERS
	.align		4
.L_58:
        /*0518*/ 	.byte	0x03, 0x38
        /*051a*/ 	.short	0x000c


	//----- nvinfo : EIATTR_EXIT_INSTR_OFFSETS
	.align		4
        /*051c*/ 	.byte	0x04, 0x1c
        /*051e*/ 	.short	(.L_60 - .L_59)


	//   ....[0]....
.L_59:
        /*0520*/ 	.word	0x000023d0


	//   ....[1]....
        /*0524*/ 	.word	0x00004cf0


	//----- nvinfo : EIATTR_MAX_THREADS
	.align		4
.L_60:
        /*0528*/ 	.byte	0x04, 0x05
        /*052a*/ 	.short	(.L_62 - .L_61)
.L_61:
        /*052c*/ 	.word	0x000000e0
        /*0530*/ 	.word	0x00000001
        /*0534*/ 	.word	0x00000001


	//----- nvinfo : EIATTR_CRS_STACK_SIZE
	.align		4
.L_62:
        /*0538*/ 	.byte	0x04, 0x1e
        /*053a*/ 	.short	(.L_64 - .L_63)
.L_63:
        /*053c*/ 	.word	0x00000000


	//----- nvinfo : EIATTR_CBANK_PARAM_SIZE
	.align		4
.L_64:
        /*0540*/ 	.byte	0x03, 0x19
        /*0542*/ 	.short	0x0404


	//----- nvinfo : EIATTR_PARAM_CBANK
	.align		4
        /*0544*/ 	.byte	0x04, 0x0a
        /*0546*/ 	.short	(.L_66 - .L_65)
	.align		4
.L_65:
        /*0548*/ 	.word	index@(.nv.constant0.kernel_cutlass_kernel_cudnngrouped_gemmgrouped_gemm_swiglugrouped_gemm_swiglu_quantBlockScaledContiguousGroupedGemmKernel_object_at__TiledMMA_ThrLayoutVMNK11110000_PermutationMNK____MMAAt_0)
        /*054c*/ 	.short	0x0380
        /*054e*/ 	.short	0x0404


	//----- nvinfo : EIATTR_SW_WAR
	.align		4
.L_66:
        /*0550*/ 	.byte	0x04, 0x36
        /*0552*/ 	.short	(.L_68 - .L_67)
.L_67:
        /*0554*/ 	.word	0x00000008
.L_68:


//--------------------- .nv.compat                --------------------------
	.section	.nv.compat,"",@"SHT_CUDA_COMPAT_INFO"
	.align	4
        /*0000*/ 	.byte	0x02, 0x02, 0x02, 0x00, 0x02, 0x05, 0x05, 0x00, 0x02, 0x03, 0x01, 0x00, 0x02, 0x06, 0x01, 0x00


//--------------------- .nv.callgraph             --------------------------
	.section	.nv.callgraph,"",@"SHT_CUDA_CALLGRAPH"
	.align	4
	.sectionentsize	8
	.align		4
        /*0000*/ 	.word	0x00000000
	.align		4
        /*0004*/ 	.word	0xffffffff
	.align		4
        /*0008*/ 	.word	0x00000000
	.align		4
        /*000c*/ 	.word	0xfffffffe
	.align		4
        /*0010*/ 	.word	0x00000000
	.align		4
        /*0014*/ 	.word	0xfffffffd
	.align		4
        /*0018*/ 	.word	0x00000000
	.align		4
        /*001c*/ 	.word	0xfffffffc


//--------------------- .text.kernel_cutlass_kernel_cudnngrouped_gemmgrouped_gemm_swiglugrouped_gemm_swiglu_quantBlockScaledContiguousGroupedGemmKernel_object_at__TiledMMA_ThrLayoutVMNK11110000_PermutationMNK____MMAAt_0 --------------------------
	.section	.text.kernel_cutlass_kernel_cudnngrouped_gemmgrouped_gemm_swiglugrouped_gemm_swiglu_quantBlockScaledContiguousGroupedGemmKernel_object_at__TiledMMA_ThrLayoutVMNK11110000_PermutationMNK____MMAAt_0,"ax",@progbits
	.align	128
        .global         kernel_cutlass_kernel_cudnngrouped_gemmgrouped_gemm_swiglugrouped_gemm_swiglu_quantBlockScaledContiguousGroupedGemmKernel_object_at__TiledMMA_ThrLayoutVMNK11110000_PermutationMNK____MMAAt_0
        .type           kernel_cutlass_kernel_cudnngrouped_gemmgrouped_gemm_swiglugrouped_gemm_swiglu_quantBlockScaledContiguousGroupedGemmKernel_object_at__TiledMMA_ThrLayoutVMNK11110000_PermutationMNK____MMAAt_0,@function
        .size           kernel_cutlass_kernel_cudnngrouped_gemmgrouped_gemm_swiglugrouped_gemm_swiglu_quantBlockScaledContiguousGroupedGemmKernel_object_at__TiledMMA_ThrLayoutVMNK11110000_PermutationMNK____MMAAt_0,(.L_x_85 - kernel_cutlass_kernel_cudnngrouped_gemmgrouped_gemm_swiglugrouped_gemm_swiglu_quantBlockScaledContiguousGroupedGemmKernel_object_at__TiledMMA_ThrLayoutVMNK11110000_PermutationMNK____MMAAt_0)
        .other          kernel_cutlass_kernel_cudnngrouped_gemmgrouped_gemm_swiglugrouped_gemm_swiglu_quantBlockScaledContiguousGroupedGemmKernel_object_at__TiledMMA_ThrLayoutVMNK11110000_PermutationMNK____MMAAt_0,@"STO_CUDA_ENTRY STV_DEFAULT"
kernel_cutlass_kernel_cudnngrouped_gemmgrouped_gemm_swiglugrouped_gemm_swiglu_quantBlockScaledContiguousGroupedGemmKernel_object_at__TiledMMA_ThrLayoutVMNK11110000_PermutationMNK____MMAAt_0:
.text.kernel_cutlass_kernel_cudnngrouped_gemmgrouped_gemm_swiglugrouped_gemm_swiglu_quantBlockScaledContiguousGroupedGemmKernel_object_at__TiledMMA_ThrLayoutVMNK11110000_PermutationMNK____MMAAt_0:
[----:B------:R-:W1:Y:S01]  /*0000*/  LDC R1, c[0x0][0x37c] ;  /* 0x0000df00ff017b82 */ /* 0x000e620000000800 */
[----:B------:R-:W2:Y:S01]  /*0010*/  S2R R3, SR_TID.Y ;  /* 0x0000000000037919 */ /* 0x000ea20000002200 */
[----:B------:R-:W3:Y:S01]  /*0020*/  LDCU UR5, c[0x0][0x360] ;  /* 0x00006c00ff0577ac */ /* 0x000ee20008000800 */
[----:B------:R-:W2:Y:S01]  /*0030*/  S2R R0, SR_TID.Z ;  /* 0x0000000000007919 */ /* 0x000ea20000002300 */
[----:B------:R-:W2:Y:S01]  /*0040*/  LDCU UR4, c[0x0][0x364] ;  /* 0x00006c80ff0477ac */ /* 0x000ea20008000800 */
[----:B------:R-:W3:Y:S01]  /*0050*/  S2R R66, SR_TID.X ;  /* 0x0000000000427919 */ /* 0x000ee20000002100 */
[----:B--2---:R-:W-:Y:S01]  /*0060*/  IMAD R3, R0, UR4, R3 ;  /* 0x0000000400037c24 */ /* 0x004fe2000f8e0203 */
[----:B------:R-:W2:Y:S03]  /*0070*/  LDCU.U8 UR4, c[0x0][0x381] ;  /* 0x00007020ff0477ac */ /* 0x000ea60008000000 */
[----:B---3--:R-:W-:Y:S01]  /*0080*/  IMAD R71, R3, UR5, R66 ;  /* 0x0000000503477c24 */ /* 0x008fe2000f8e0242 */
[----:B------:R-:W3:Y:S04]  /*0090*/  LDCU.U8 UR5, c[0x0][0x382] ;  /* 0x00007040ff0577ac */ /* 0x000ee80008000000 */
[----:B------:R-:W-:-:S06]  /*00a0*/  SHF.R.U32.HI R71, RZ, 0x5, R71 ;  /* 0x00000005ff477819 */ /* 0x000fcc0000011647 */
[----:B------:R-:W4:Y:S01]  /*00b0*/  SHFL.IDX PT, R71, R71, RZ, 0x1f ;  /* 0x00001fff47477589 */ /* 0x000f2200000e0000 */
[----:B--2---:R-:W-:Y:S02]  /*00c0*/  ULOP3.LUT UR4, UR4, 0x1, URZ, 0xc0, !UPT ;  /* 0x0000000104047892 */ /* 0x004fe4000f8ec0ff */
[----:B---3--:R-:W-:Y:S02]  /*00d0*/  ULOP3.LUT UR5, UR5, 0x1, URZ, 0xc0, !UPT ;  /* 0x0000000105057892 */ /* 0x008fe4000f8ec0ff */
[----:B------:R-:W-:Y:S02]  /*00e0*/  UISETP.NE.U32.AND UP5, UPT, UR4, 0x1, UPT ;  /* 0x000000010400788c */ /* 0x000fe4000bfa5070 */
[----:B------:R-:W-:Y:S01]  /*00f0*/  UISETP.NE.U32.AND UP6, UPT, UR5, 0x1, UPT ;  /* 0x000000010500788c */ /* 0x000fe2000bfc5070 */
[----:B----4-:R-:W-:-:S13]  /*0100*/  ISETP.NE.AND P0, PT, R71, 0x5, PT ;  /* 0x000000054700780c */ /* 0x010fda0003f05270 */
[----:B-1----:R-:W-:Y:S05]  /*0110*/  @P0 BRA `(.L_x_0) ;  /* 0x0000000000540947 */ /* 0x002fea0003800000 */
[----:B------:R-:W1:Y:S02]  /*0120*/  LDCU.64 UR4, c[0x0][0x348] ;  /* 0x00006900ff0477ac */ /* 0x000e640008000a00 */
[----:B-1----:R-:W-:Y:S02]  /*0130*/  UIADD3 UR14, UP0, UPT, UR4, 0x40, URZ ;  /* 0x00000040040e7890 */ /* 0x002fe4000ff1e0ff */
[----:B------:R-:W-:Y:S02]  /*0140*/  UIADD3 UR12, UP4, UPT, UR4, 0xc0, URZ ;  /* 0x000000c0040c7890 */ /* 0x000fe4000ff9e0ff */
[----:B------:R-:W-:Y:S02]  /*0150*/  UIADD3 UR10, UP3, UPT, UR4, 0x140, URZ ;  /* 0x00000140040a7890 */ /* 0x000fe4000ff7e0ff */
[----:B------:R-:W-:Y:S02]  /*0160*/  UIADD3 UR8, UP2, UPT, UR4, 0x1c0, URZ ;  /* 0x000001c004087890 */ /* 0x000fe4000ff5e0ff */
[----:B------:R-:W-:-:S02]  /*0170*/  UIADD3 UR6, UP1, UPT, UR4, 0x240, URZ ;  /* 0x0000024004067890 */ /* 0x000fc4000ff3e0ff */
[----:B------:R-:W-:Y:S02]  /*0180*/  UIADD3.X UR15, UPT, UPT, URZ, UR5, URZ, UP0, !UPT ;  /* 0x00000005ff0f7290 */ /* 0x000fe400087fe4ff */
[----:B------:R-:W-:Y:S02]  /*0190*/  UIADD3 UR4, UP0, UPT, UR4, 0x2c0, URZ ;  /* 0x000002c004047890 */ /* 0x000fe4000ff1e0ff */
[----:B------:R-:W-:Y:S02]  /*01a0*/  UIADD3.X UR13, UPT, UPT, URZ, UR5, URZ, UP4, !UPT ;  /* 0x00000005ff0d7290 */ /* 0x000fe4000a7fe4ff */
[----:B------:R-:W-:Y:S02]  /*01b0*/  UIADD3.X UR11, UPT, UPT, URZ, UR5, URZ, UP3, !UPT ;  /* 0x00000005ff0b7290 */ /* 0x000fe40009ffe4ff */
[----:B------:R-:W-:Y:S01]  /*01c0*/  UIADD3.X UR9, UPT, UPT, URZ, UR5, URZ, UP2, !UPT ;  /* 0x00000005ff097290 */ /* 0x000fe200097fe4ff */
[----:B------:R1:W-:Y:S01]  /*01d0*/  UTMACCTL.PF [UR14] ;  /* 0x000000000e0079b9 */ /* 0x0003e20008040000 */
[----:B------:R-:W-:-:S03]  /*01e0*/  UIADD3.X UR7, UPT, UPT, URZ, UR5, URZ, UP1, !UPT ;  /* 0x00000005ff077290 */ /* 0x000fc60008ffe4ff */
[----:B------:R1:W-:Y:S01]  /*01f0*/  UTMACCTL.PF [UR12] ;  /* 0x000000000c0079b9 */ /* 0x0003e20008040000 */
[----:B------:R-:W-:Y:S01]  /*0200*/  UIADD3.X UR5, UPT, UPT, URZ, UR5, URZ, UP0, !UPT ;  /* 0x00000005ff057290 */ /* 0x000fe200087fe4ff */
[----:B------:R1:W-:Y:S02]  /*0210*/  UTMACCTL.PF [UR10] ;  /* 0x000000000a0079b9 */ /* 0x0003e40008040000 */
[----:B------:R1:W-:Y:S02]  /*0220*/  UTMACCTL.PF [UR8] ;  /* 0x00000000080079b9 */ /* 0x0003e40008040000 */
[----:B------:R1:W-:Y:S04]  /*0230*/  UTMACCTL.PF [UR6] ;  /* 0x00000000060079b9 */ /* 0x0003e80008040000 */
[----:B------:R1:W-:Y:S01]  /*0240*/  UTMACCTL.PF [UR4] ;  /* 0x00000000040079b9 */ /* 0x0003e20008040000 */
[----:B------:R-:W-:Y:S01]  /*0250*/  UPLOP3.LUT UP4, UPT, UPT, UPT, UPT, 0x40, 0x4 ;  /* 0x000000000004789c */ /* 0x000fe20003f8e870 */
[----:B-1----:R-:W-:Y:S10]  /*0260*/  BRA `(.L_x_1) ;  /* 0x00000000004c7947 */ /* 0x002ff40003800000 */
.L_x_0:
[----:B------:R-:W-:Y:S01]  /*0270*/  ISETP.NE.AND P0, PT, R71, RZ, PT ;  /* 0x000000ff4700720c */ /* 0x000fe20003f05270 */
[----:B------:R-:W-:-:S12]  /*0280*/  UPLOP3.LUT UP4, UPT, UPT, UPT, UPT, 0x40, 0x4 ;  /* 0x000000000004789c */ /* 0x000fd80003f8e870 */
[----:B------:R-:W-:Y:S05]  /*0290*/  @P0 BRA `(.L_x_1) ;  /* 0x0000000000400947 */ /* 0x000fea0003800000 */
[----:B------:R-:W1:Y:S01]  /*02a0*/  S2UR UR5, SR_CgaCtaId ;  /* 0x00000000000579c3 */ /* 0x000e620000008800 */
[----:B------:R-:W-:Y:S01]  /*02b0*/  UMOV UR6, 0x400 ;  /* 0x0000040000067882 */ /* 0x000fe20000000000 */
[----:B------:R-:W-:Y:S01]  /*02c0*/  UMOV UR4, 0x1 ;  /* 0x0000000100047882 */ /* 0x000fe20000000000 */
[----:B------:R-:W-:Y:S02]  /*02d0*/  UPLOP3.LUT UP4, UPT, UPT, UPT, UPT, 0x80, 0x8 ;  /* 0x000000000008789c */ /* 0x000fe40003f8f070 */
[----:B-1----:R-:W-:Y:S02]  /*02e0*/  ULEA UR5, UR5, UR6, 0x18 ;  /* 0x0000000605057291 */ /* 0x002fe4000f8ec0ff */
[----:B------:R-:W-:-:S04]  /*02f0*/  UIADD3 UR6, UPT, UPT, -UR4, 0x100000, URZ ;  /* 0x0010000004067890 */ /* 0x000fc8000fffe1ff */
[----:B------:R-:W-:Y:S02]  /*0300*/  USHF.L.U32 UR7, UR6, 0xb, URZ ;  /* 0x0000000b06077899 */ /* 0x000fe400080006ff */
[----:B------:R-:W-:Y:S01]  /*0310*/  USHF.L.U32 UR6, UR6, 0x1, URZ ;  /* 0x0000000106067899 */ /* 0x000fe200080006ff */
[----:B------:R-:W1:Y:S11]  /*0320*/  FENCE.VIEW.ASYNC.S ;  /* 0x00000000000073c6 */ /* 0x000e760000000000 */
[----:B-1----:R1:W2:Y:S01]  /*0330*/  SYNCS.EXCH.64 URZ, [UR5], UR6 ;  /* 0x0000000605ff75b2 */ /* 0x0022a20008000100 */
[----:B------:R1:W3:Y:S01]  /*0340*/  SYNCS.EXCH.64 URZ, [UR5+0x8], UR6 ;  /* 0x0000080605ff75b2 */ /* 0x0002e20008000100 */
[----:B------:R1:W4:Y:S01]  /*0350*/  SYNCS.EXCH.64 URZ, [UR5+0x10], UR6 ;  /* 0x0000100605ff75b2 */ /* 0x0003220008000100 */
[----:B------:R1:W1:Y:S01]  /*0360*/  SYNCS.EXCH.64 URZ, [UR5+0x18], UR6 ;  /* 0x0000180605ff75b2 */ /* 0x0002620008000100 */
[----:B------:R1:W1:Y:S01]  /*0370*/  SYNCS.EXCH.64 URZ, [UR5+0x20], UR6 ;  /* 0x0000200605ff75b2 */ /* 0x0002620008000100 */
[----:B------:R1:W1:Y:S01]  /*0380*/  SYNCS.EXCH.64 URZ, [UR5+0x28], UR6 ;  /* 0x0000280605ff75b2 */ /* 0x0002620008000100 */
[----:B------:R-:W-:Y:S01]  /*0390*/  NOP ;  /* 0x0000000000007918 */ /* 0x000fe20000000000 */
.L_x_1:
[----:B------:R-:W-:Y:S01]  /*03a0*/  NOP ;  /* 0x0000000000007918 */ /* 0x000fe20000000000 */
[----:B-1234-:R-:W-:Y:S06]  /*03b0*/  BAR.SYNC.DEFER_BLOCKING 0x0 ;  /* 0x0000000000007b1d */ /* 0x01efec0000010000 */
[----:B------:R-:W-:Y:S05]  /*03c0*/  BRA.U !UP4, `(.L_x_2) ;  /* 0x000000010c3c7547 */ /* 0x000fea000b800000 */
[----:B------:R-:W1:Y:S01]  /*03d0*/  S2UR UR6, SR_CgaCtaId ;  /* 0x00000000000679c3 */ /* 0x000e620000008800 */
[----:B------:R-:W-:Y:S01]  /*03e0*/  UMOV UR7, 0x400 ;  /* 0x0000040000077882 */ /* 0x000fe20000000000 */
[----:B------:R-:W-:Y:S01]  /*03f0*/  UMOV UR5, 0x1 ;  /* 0x0000000100057882 */ /* 0x000fe20000000000 */
[----:B------:R-:W-:Y:S01]  /*0400*/  UMOV UR4, 0x4 ;  /* 0x0000000400047882 */ /* 0x000fe20000000000 */
[----:B------:R-:W-:-:S04]  /*0410*/  UIADD3 UR8, UPT, UPT, -UR5, 0x100000, URZ ;  /* 0x0010000005087890 */ /* 0x000fc8000fffe1ff */
[----:B------:R-:W-:Y:S02]  /*0420*/  USHF.L.U32 UR9, UR8, 0xb, URZ ;  /* 0x0000000b08097899 */ /* 0x000fe400080006ff */
[----:B------:R-:W-:Y:S02]  /*0430*/  USHF.L.U32 UR8, UR8, 0x1, URZ ;  /* 0x0000000108087899 */ /* 0x000fe400080006ff */
[----:B------:R-:W-:-:S04]  /*0440*/  UIADD3 UR4, UPT, UPT, -UR4, 0x100000, URZ ;  /* 0x0010000004047890 */ /* 0x000fc8000fffe1ff */
[----:B------:R-:W-:Y:S02]  /*0450*/  USHF.L.U32 UR5, UR4, 0xb, URZ ;  /* 0x0000000b04057899 */ /* 0x000fe400080006ff */
[----:B------:R-:W-:Y:S02]  /*0460*/  USHF.L.U32 UR4, UR4, 0x1, URZ ;  /* 0x0000000104047899 */ /* 0x000fe400080006ff */
[----:B-1----:R-:W-:Y:S01]  /*0470*/  ULEA UR6, UR6, UR7, 0x18 ;  /* 0x0000000706067291 */ /* 0x002fe2000f8ec0ff */
[----:B------:R-:W1:Y:S11]  /*0480*/  FENCE.VIEW.ASYNC.S ;  /* 0x00000000000073c6 */ /* 0x000e760000000000 */
[----:B-1----:R1:W2:Y:S01]  /*0490*/  SYNCS.EXCH.64 URZ, [UR6+0x30], UR8 ;  /* 0x0000300806ff75b2 */ /* 0x0022a20008000100 */
[----:B------:R1:W3:Y:S01]  /*04a0*/  SYNCS.EXCH.64 URZ, [UR6+0x38], UR4 ;  /* 0x0000380406ff75b2 */ /* 0x0002e20008000100 */
[----:B------:R-:W-:Y:S01]  /*04b0*/  NOP ;  /* 0x0000000000007918 */ /* 0x000fe20000000000 */
.L_x_2:
[----:B------:R-:W-:Y:S01]  /*04c0*/  NOP ;  /* 0x0000000000007918 */ /* 0x000fe20000000000 */
[----:B--23--:R-:W-:Y:S06]  /*04d0*/  BAR.SYNC.DEFER_BLOCKING 0x0 ;  /* 0x0000000000007b1d */ /* 0x00cfec0000010000 */
[----:B------:R-:W-:Y:S05]  /*04e0*/  BRA.U !UP4, `(.L_x_3) ;  /* 0x000000010c447547 */ /* 0x000fea000b800000 */
[----:B-1----:R-:W1:Y:S01]  /*04f0*/  S2UR UR6, SR_CgaCtaId ;  /* 0x00000000000679c3 */ /* 0x002e620000008800 */
        /* <DEDUP_REMOVED lines=11> */
[----:B-1----:R2:W3:Y:S01]  /*05b0*/  SYNCS.EXCH.64 URZ, [UR6+0x40], UR8 ;  /* 0x0000400806ff75b2 */ /* 0x0024e20008000100 */
[----:B------:R2:W4:Y:S01]  /*05c0*/  SYNCS.EXCH.64 URZ, [UR6+0x48], UR8 ;  /* 0x0000480806ff75b2 */ /* 0x0005220008000100 */
[----:B------:R2:W1:Y:S01]  /*05d0*/  SYNCS.EXCH.64 URZ, [UR6+0x50], UR4 ;  /* 0x0000500406ff75b2 */ /* 0x0004620008000100 */
[----:B------:R2:W1:Y:S02]  /*05e0*/  SYNCS.EXCH.64 URZ, [UR6+0x58], UR4 ;  /* 0x0000580406ff75b2 */ /* 0x0004640008000100 */
[----:B--2---:R-:W-:Y:S01]  /*05f0*/  NOP ;  /* 0x0000000000007918 */ /* 0x004fe20000000000 */
.L_x_3:
[----:B------:R-:W-:Y:S01]  /*0600*/  NOP ;  /* 0x0000000000007918 */ /* 0x000fe20000000000 */
[----:B-1-34-:R-:W-:Y:S08]  /*0610*/  BAR.SYNC.DEFER_BLOCKING 0x0 ;  /* 0x0000000000007b1d */ /* 0x01aff00000010000 */
[----:B------:R-:W-:Y:S01]  /*0620*/  BAR.SYNC.DEFER_BLOCKING 0x1, 0xe0 ;  /* 0x0043800000007b1d */ /* 0x000fe20000010000 */
[----:B------:R-:W-:-:S05]  /*0630*/  ISETP.NE.AND P0, PT, R71, 0x6, PT ;  /* 0x000000064700780c */ /* 0x000fca0003f05270 */
[----:B------:R-:W1:Y:S08]  /*0640*/  LDCU.64 UR14, c[0x0][0x358] ;  /* 0x00006b00ff0e77ac */ /* 0x000e700008000a00 */
[----:B------:R-:W-:Y:S05]  /*0650*/  @P0 BRA `(.L_x_4) ;  /* 0x0000000800880947 */ /* 0x000fea0003800000 */
[----:B------:R-:W-:Y:S01]  /*0660*/  LOP3.LUT R0, R66, 0x1f, RZ, 0xc0, !PT ;  /* 0x0000001f42007812 */ /* 0x000fe200078ec0ff */
[----:B------:R-:W-:Y:S01]  /*0670*/  IMAD.MOV.U32 R18, RZ, RZ, 0x7fffffff ;  /* 0x7fffffffff127424 */ /* 0x000fe200078e00ff */
[----:B------:R-:W2:Y:S01]  /*0680*/  S2UR UR9, SR_CTAID.Z ;  /* 0x00000000000979c3 */ /* 0x000ea20000002700 */
[----:B------:R-:W2:Y:S01]  /*0690*/  LDCU.64 UR6, c[0x0][0x760] ;  /* 0x0000ec00ff0677ac */ /* 0x000ea20008000a00 */
[C---:B------:R-:W-:Y:S01]  /*06a0*/  ISETP.GT.U32.AND P0, PT, R0.reuse, 0x7, PT ;  /* 0x000000070000780c */ /* 0x040fe20003f04070 */
[----:B------:R-:W3:Y:S01]  /*06b0*/  LDCU.U8 UR8, c[0x0][0x768] ;  /* 0x0000ed00ff0877ac */ /* 0x000ee20008000000 */
[----:B------:R-:W4:Y:S01]  /*06c0*/  LDCU.U8 UR10, c[0x0][0x769] ;  /* 0x0000ed20ff0a77ac */ /* 0x000f220008000000 */
[----:B------:R-:W5:Y:S10]  /*06d0*/  LDCU.U8 UR13, c[0x0][0x781] ;  /* 0x0000f020ff0d77ac */ /* 0x000f740008000000 */
[----:B------:R-:W1:Y:S01]  /*06e0*/  @!P0 LDC.64 R2, c[0x0][0x748] ;  /* 0x0001d200ff028b82 */ /* 0x000e620000000a00 */
[----:B------:R-:W1:Y:S02]  /*06f0*/  LDCU UR20, c[0x0][0x770] ;  /* 0x0000ee00ff1477ac */ /* 0x000e640008000800 */
[----:B-1----:R-:W-:-:S05]  /*0700*/  @!P0 IMAD.WIDE.U32 R2, R0, 0x4, R2 ;  /* 0x0000000400028825 */ /* 0x002fca00078e0002 */
[----:B------:R-:W5:Y:S01]  /*0710*/  @!P0 LDG.E R18, desc[UR14][R2.64] ;  /* 0x0000000e02128981 */ /* 0x000f62000c1e1900 */
[----:B--2---:R-:W-:Y:S01]  /*0720*/  UIMAD.WIDE.U32 UR4, UR9, UR7, URZ ;  /* 0x00000007090472a5 */ /* 0x004fe2000f8e00ff */
[----:B------:R-:W-:Y:S01]  /*0730*/  HFMA2 R0, -RZ, RZ, 0, 5.9604644775390625e-08 ;  /* 0x00000001ff007431 */ /* 0x000fe200000001ff */
[----:B------:R-:W-:Y:S01]  /*0740*/  UISETP.GT.U32.AND UP0, UPT, UR9, 0x1ff, UPT ;  /* 0x000001ff0900788c */ /* 0x000fe2000bf04070 */
[----:B------:R-:W-:-:S04]  /*0750*/  IMAD.MOV.U32 R10, RZ, RZ, RZ ;  /* 0x000000ffff0a7224 */ /* 0x000fc800078e00ff */
[----:B------:R-:W-:Y:S02]  /*0760*/  UMOV UR11, UR5 ;  /* 0x00000005000b7c82 */ /* 0x000fe40008000000 */
[----:B------:R-:W-:Y:S02]  /*0770*/  UIADD3 UR7, UPT, UPT, -UR11, UR9, URZ ;  /* 0x000000090b077290 */ /* 0x000fe4000fffe1ff */
[----:B------:R-:W1:Y:S02]  /*0780*/  LDCU.64 UR4, c[0x0][0x778] ;  /* 0x0000ef00ff0477ac */ /* 0x000e640008000a00 */
[----:B---3--:R-:W-:-:S04]  /*0790*/  USHF.R.U32.HI UR7, URZ, UR8, UR7 ;  /* 0x00000008ff077299 */ /* 0x008fc80008011607 */
[----:B------:R-:W-:-:S04]  /*07a0*/  UIADD3 UR11, UPT, UPT, UR11, UR7, URZ ;  /* 0x000000070b0b7290 */ /* 0x000fc8000fffe0ff */
[----:B----4-:R-:W-:-:S03]  /*07b0*/  USHF.R.U32.HI UR11, URZ, UR10, UR11 ;  /* 0x0000000aff0b7299 */ /* 0x010fc6000801160b */
[----:B------:R-:W2:Y:S01]  /*07c0*/  LDCU.U8 UR7, c[0x0][0x780] ;  /* 0x0000f000ff0777ac */ /* 0x000ea20008000000 */
[----:B------:R-:W-:-:S04]  /*07d0*/  UIADD3 UR11, UPT, UPT, -UR11, URZ, URZ ;  /* 0x000000ff0b0b7290 */ /* 0x000fc8000fffe1ff */
[----:B------:R-:W-:-:S04]  /*07e0*/  UIMAD UR6, UR11, UR6, UR9 ;  /* 0x000000060b0672a4 */ /* 0x000fc8000f8e0209 */
[----:B-1----:R-:W-:-:S07]  /*07f0*/  UIMAD.WIDE.U32 UR16, UR6, UR5, URZ ;  /* 0x00000005061072a5 */ /* 0x002fce000f8e00ff */
[----:B------:R-:W-:Y:S02]  /*0800*/  UMOV UR5, UR17 ;  /* 0x0000001100057c82 */ /* 0x000fe40008000000 */
[----:B------:R-:W-:Y:S02]  /*0810*/  UIADD3 UR18, UPT, UPT, UR6, -UR5, URZ ;  /* 0x8000000506127290 */ /* 0x000fe4000fffe0ff */
[----:B------:R-:W1:Y:S02]  /*0820*/  LDCU.U8 UR17, c[0x0][0x774] ;  /* 0x0000ee80ff1177ac */ /* 0x000e640008000000 */
[----:B--2---:R-:W-:Y:S01]  /*0830*/  USHF.R.U32.HI UR18, URZ, UR7, UR18 ;  /* 0x00000007ff127299 */ /* 0x004fe20008011612 */
[----:B------:R-:W2:Y:S03]  /*0840*/  LDCU.U8 UR16, c[0x0][0x775] ;  /* 0x0000eea0ff1077ac */ /* 0x000ea60008000000 */
[----:B------:R-:W-:Y:S01]  /*0850*/  UIADD3 UR18, UPT, UPT, UR5, UR18, URZ ;  /* 0x0000001205127290 */ /* 0x000fe2000fffe0ff */
[----:B------:R-:W3:Y:S03]  /*0860*/  LDCU UR5, c[0x0][0x76c] ;  /* 0x0000ed80ff0577ac */ /* 0x000ee60008000800 */
[----:B-----5:R-:W-:-:S04]  /*0870*/  USHF.R.U32.HI UR18, URZ, UR13, UR18 ;  /* 0x0000000dff127299 */ /* 0x020fc80008011612 */
[----:B------:R-:W-:Y:S02]  /*0880*/  UIMAD.WIDE.U32 UR20, UR18, UR20, URZ ;  /* 0x00000014121472a5 */ /* 0x000fe4000f8e00ff */
[----:B------:R-:W-:-:S04]  /*0890*/  UIADD3 UR12, UPT, UPT, -UR18, URZ, URZ ;  /* 0x000000ff120c7290 */ /* 0x000fc8000fffe1ff */
[----:B------:R-:W-:Y:S01]  /*08a0*/  UIMAD UR4, UR12, UR4, UR6 ;  /* 0x000000040c0472a4 */ /* 0x000fe2000f8e0206 */
[----:B------:R-:W-:Y:S02]  /*08b0*/  UMOV UR19, UR21 ;  /* 0x0000001500137c82 */ /* 0x000fe40008000000 */
[----:B------:R-:W-:-:S03]  /*08c0*/  UIADD3 UR11, UPT, UPT, UR18, -UR19, URZ ;  /* 0x80000013120b7290 */ /* 0x000fc6000fffe0ff */
[----:B------:R-:W-:Y:S01]  /*08d0*/  MOV R5, UR4 ;  /* 0x0000000400057c02 */ /* 0x000fe20008000f00 */
[----:B-1----:R-:W-:-:S04]  /*08e0*/  USHF.R.U32.HI UR11, URZ, UR17, UR11 ;  /* 0x00000011ff0b7299 */ /* 0x002fc8000801160b */
[----:B------:R-:W-:-:S04]  /*08f0*/  UIADD3 UR11, UPT, UPT, UR19, UR11, URZ ;  /* 0x0000000b130b7290 */ /* 0x000fc8000fffe0ff */
[----:B--2---:R-:W-:-:S04]  /*0900*/  USHF.R.U32.HI UR11, URZ, UR16, UR11 ;  /* 0x00000010ff0b7299 */ /* 0x004fc8000801160b */
[----:B------:R-:W-:-:S04]  /*0910*/  UIADD3 UR11, UPT, UPT, -UR11, URZ, URZ ;  /* 0x000000ff0b0b7290 */ /* 0x000fc8000fffe1ff */
[----:B---3--:R-:W-:-:S06]  /*0920*/  UIMAD UR5, UR11, UR5, UR18 ;  /* 0x000000050b0572a4 */ /* 0x008fcc000f8e0212 */
[----:B------:R-:W-:Y:S01]  /*0930*/  IMAD.U32 R4, RZ, RZ, UR5 ;  /* 0x00000005ff047e24 */ /* 0x000fe2000f8e00ff */
[----:B------:R1:W2:Y:S01]  /*0940*/  SHFL.IDX PT, R2, R18, 0x7, 0x1f ;  /* 0x00e01f0012027f89 */ /* 0x0002a200000e0000 */
[----:B------:R-:W-:Y:S05]  /*0950*/  BRA.U UP0, `(.L_x_5) ;  /* 0x0000000500547547 */ /* 0x000fea000b800000 */
[----:B--2---:R-:W-:Y:S01]  /*0960*/  SHF.R.S32.HI R17, RZ, 0x1f, R2 ;  /* 0x0000001fff117819 */ /* 0x004fe20000011402 */
[----:B------:R-:W2:Y:S01]  /*0970*/  LDC R0, c[0x0][0x374] ;  /* 0x0000dd00ff007b82 */ /* 0x000ea20000000800 */
[----:B------:R-:W-:Y:S01]  /*0980*/  IMAD.U32 R19, RZ, RZ, UR9 ;  /* 0x00000009ff137e24 */ /* 0x000fe2000f8e00ff */
[----:B------:R-:W-:Y:S01]  /*0990*/  MOV R10, RZ ;  /* 0x000000ff000a7202 */ /* 0x000fe20000000f00 */
[----:B------:R-:W-:Y:S01]  /*09a0*/  IMAD.MOV.U32 R6, RZ, RZ, -0x1 ;  /* 0xffffffffff067424 */ /* 0x000fe200078e00ff */
[----:B------:R-:W-:Y:S02]  /*09b0*/  LEA.HI R17, R17, R2, RZ, 0x7 ;  /* 0x0000000211117211 */ /* 0x000fe400078f38ff */
[----:B------:R-:W-:Y:S02]  /*09c0*/  MOV R15, RZ ;  /* 0x000000ff000f7202 */ /* 0x000fe40000000f00 */
[----:B------:R-:W2:Y:S01]  /*09d0*/  LDC R7, c[0x0][0x370] ;  /* 0x0000dc00ff077b82 */ /* 0x000ea20000000800 */
[----:B------:R-:W-:-:S04]  /*09e0*/  LOP3.LUT R3, R17, 0xffffff80, RZ, 0xc0, !PT ;  /* 0xffffff8011037812 */ /* 0x000fc800078ec0ff */
[----:B------:R-:W-:-:S03]  /*09f0*/  ISETP.NE.AND P0, PT, R2, R3, PT ;  /* 0x000000030200720c */ /* 0x000fc60003f05270 */
[----:B------:R-:W3:Y:S01]  /*0a00*/  LDC R16, c[0x0][0x378] ;  /* 0x0000de00ff107b82 */ /* 0x000ee20000000800 */
[----:B------:R-:W-:-:S07]  /*0a10*/  ISETP.LT.AND P0, PT, R2, RZ, P0 ;  /* 0x000000ff0200720c */ /* 0x000fce0000701270 */
[----:B------:R-:W4:Y:S08]  /*0a20*/  LDC R12, c[0x0][0x770] ;  /* 0x0001dc00ff0c7b82 */ /* 0x000f300000000800 */
[----:B------:R-:W1:Y:S01]  /*0a30*/  LDC R11, c[0x0][0x76c] ;  /* 0x0001db00ff0b7b82 */ /* 0x000e620000000800 */
[----:B--2---:R-:W-:Y:S01]  /*0a40*/  IMAD R7, R0, R7, RZ ;  /* 0x0000000700077224 */ /* 0x004fe200078e02ff */
[----:B------:R-:W-:-:S02]  /*0a50*/  SHF.R.S32.HI R0, RZ, 0x7, R17 ;  /* 0x00000007ff007819 */ /* 0x000fc40000011411 */
[----:B------:R-:W-:-:S03]  /*0a60*/  LEA.HI.SX32 R17, R17, 0xffffffff, 0x19 ;  /* 0xffffffff11117811 */ /* 0x000fc600078fcaff */
[----:B------:R-:W-:Y:S01]  /*0a70*/  @!P0 IMAD.MOV R17, RZ, RZ, R0 ;  /* 0x000000ffff118224 */ /* 0x000fe200078e0200 */
[----:B------:R-:W2:Y:S01]  /*0a80*/  LDC.64 R8, c[0x0][0x760] ;  /* 0x0001d800ff087b82 */ /* 0x000ea20000000a00 */
[----:B---3--:R-:W-:Y:S02]  /*0a90*/  IMAD R16, R7, R16, RZ ;  /* 0x0000001007107224 */ /* 0x008fe400078e02ff */
[----:B------:R-:W-:-:S05]  /*0aa0*/  IMAD.MOV.U32 R0, RZ, RZ, 0x1 ;  /* 0x00000001ff007424 */ /* 0x000fca00078e00ff */
[----:B------:R-:W3:Y:S02]  /*0ab0*/  LDC.64 R2, c[0x0][0x778] ;  /* 0x0001de00ff027b82 */ /* 0x000ee40000000a00 */
.L_x_10:
[----:B------:R-:W-:-:S13]  /*0ac0*/  ISETP.GE.AND P0, PT, R4, R17, PT ;  /* 0x000000110400720c */ /* 0x000fda0003f06270 */
[----:B------:R-:W-:Y:S05]  /*0ad0*/  @P0 BRA `(.L_x_6) ;  /* 0x0000000000940947 */ /* 0x000fea0003800000 */
[----:B------:R-:W-:-:S04]  /*0ae0*/  SHF.L.U32 R7, R4, 0x7, RZ ;  /* 0x0000000704077819 */ /* 0x000fc800000006ff */
[----:B------:R-:W-:-:S13]  /*0af0*/  ISETP.GE.AND P0, PT, R7, R15, PT ;  /* 0x0000000f0700720c */ /* 0x000fda0003f06270 */
[----:B------:R-:W-:Y:S05]  /*0b00*/  @!P0 BRA `(.L_x_7) ;  /* 0x0000000000388947 */ /* 0x000fea0003800000 */
[----:B------:R-:W-:Y:S01]  /*0b10*/  VIADD R13, R6, 0x1 ;  /* 0x00000001060d7836 */ /* 0x000fe20000000000 */
[----:B------:R-:W-:-:S04]  /*0b20*/  MOV R6, 0xffffffff ;  /* 0xffffffff00067802 */ /* 0x000fc80000000f00 */
[----:B------:R-:W-:-:S13]  /*0b30*/  ISETP.GT.U32.AND P0, PT, R13, 0x1f, PT ;  /* 0x0000001f0d00780c */ /* 0x000fda0003f04070 */
[----:B------:R-:W-:Y:S05]  /*0b40*/  @P0 BRA `(.L_x_8) ;  /* 0x0000000000240947 */ /* 0x000fea0003800000 */
[----:B------:R-:W-:Y:S01]  /*0b50*/  ISETP.GT.AND P0, PT, R18, R7, PT ;  /* 0x000000071200720c */ /* 0x000fe20003f04270 */
[----:B------:R-:W-:-:S05]  /*0b60*/  IMAD.MOV.U32 R6, RZ, RZ, -0x1 ;  /* 0xffffffffff067424 */ /* 0x000fca00078e00ff */
[----:B------:R-:W-:-:S07]  /*0b70*/  SHF.L.U32 R6, R6, R13, RZ ;  /* 0x0000000d06067219 */ /* 0x000fce00000006ff */
[----:B------:R-:W-:-:S04]  /*0b80*/  VOTE.ANY R7, PT, P0 ;  /* 0x0000000000077806 */ /* 0x000fc800000e0100 */
[----:B------:R-:W-:-:S05]  /*0b90*/  LOP3.LUT P0, R7, R7, RZ, R6, 0xa0, !PT ;  /* 0x000000ff07077212 */ /* 0x000fca000780a006 */
[----:B------:R-:W-:-:S05]  /*0ba0*/  VIADD R6, R7, 0xffffffff ;  /* 0xffffffff07067836 */ /* 0x000fca0000000000 */
[----:B------:R-:W-:-:S04]  /*0bb0*/  LOP3.LUT R7, R7, R6, RZ, 0xc, !PT ;  /* 0x0000000607077212 */ /* 0x000fc800078e0cff */
[----:B------:R-:W5:Y:S02]  /*0bc0*/  POPC R6, R7 ;  /* 0x0000000700067309 */ /* 0x000f640000000000 */
[----:B-----5:R-:W-:-:S07]  /*0bd0*/  SEL R6, R6, 0xffffffff, P0 ;  /* 0xffffffff06067807 */ /* 0x020fce0000000000 */
.L_x_8:
[----:B------:R4:W3:Y:S02]  /*0be0*/  SHFL.IDX PT, R15, R18, R6, 0x1f ;  /* 0x00001f06120f7589 */ /* 0x0008e400000e0000 */
.L_x_7:
[----:B------:R-:W5:Y:S01]  /*0bf0*/  S2R R13, SR_CgaCtaId ;  /* 0x00000000000d7919 */ /* 0x000f620000008800 */
[----:B------:R-:W-:Y:S01]  /*0c00*/  MOV R14, 0x400 ;  /* 0x00000400000e7802 */ /* 0x000fe20000000f00 */
[----:B------:R-:W-:-:S03]  /*0c10*/  IMAD.U32 R21, R0, -0x80000000, RZ ;  /* 0x8000000000157824 */ /* 0x000fc600078e00ff */
[----:B-----5:R-:W-:-:S05]  /*0c20*/  LEA R13, R13, R14, 0x18 ;  /* 0x0000000e0d0d7211 */ /* 0x020fca00078ec0ff */
[----:B------:R-:W-:-:S04]  /*0c30*/  IMAD R14, R10, 0x8, R13 ;  /* 0x000000080a0e7824 */ /* 0x000fc800078e020d */
[----:B------:R-:W5:Y:S02]  /*0c40*/  SYNCS.PHASECHK.TRANS64.TRYWAIT P0, [R14+URZ+0x50], R21 ;  /* 0x000050150e0075a7 */ /* 0x000f6400080011ff */
[----:B-----5:R-:W-:Y:S05]  /*0c50*/  @!P0 BRA `(.L_x_9) ;  /* 0x0000004000288947 */ /* 0x020fea0003800000 */
.L_x_59:
[----:B------:R-:W-:Y:S01]  /*0c60*/  ELECT P0, URZ, PT ;  /* 0x0000000000ff782f */ /* 0x000fe20003800000 */
[----:B------:R-:W-:-:S12]  /*0c70*/  IMAD.MOV.U32 R7, RZ, RZ, 0x1 ;  /* 0x00000001ff077424 */ /* 0x000fd800078e00ff */
[C---:B------:R-:W-:Y:S02]  /*0c80*/  @P0 IMAD R13, R10.reuse, 0x10, R13 ;  /* 0x000000100a0d0824 */ /* 0x040fe400078e020d */
[----:B------:R-:W-:-:S03]  /*0c90*/  VIADD R10, R10, 0x1 ;  /* 0x000000010a0a7836 */ /* 0x000fc60000000000 */
[----:B------:R4:W-:Y:S02]  /*0ca0*/  @P0 STS.128 [R13+0x2c810], R4 ;  /* 0x02c810040d000388 */ /* 0x0009e40000000c00 */
[----:B------:R-:W-:Y:S01]  /*0cb0*/  ISETP.NE.AND P0, PT, R10, 0x2, PT ;  /* 0x000000020a00780c */ /* 0x000fe20003f05270 */
[----:B------:R5:W-:Y:S06]  /*0cc0*/  MEMBAR.ALL.CTA ;  /* 0x0000000000007992 */ /* 0x000bec0000008000 */
[----:B-----5:R-:W5:Y:S01]  /*0cd0*/  FENCE.VIEW.ASYNC.S ;  /* 0x00000000000073c6 */ /* 0x020f620000000000 */
[----:B----4-:R-:W-:-:S02]  /*0ce0*/  SEL R21, RZ, 0x1, P0 ;  /* 0x00000001ff157807 */ /* 0x010fc40000000000 */
[----:B------:R-:W-:Y:S02]  /*0cf0*/  SEL R10, R10, RZ, P0 ;  /* 0x000000ff0a0a7207 */ /* 0x000fe40000000000 */
[----:B------:R-:W-:Y:S01]  /*0d00*/  LOP3.LUT R0, R0, R21, RZ, 0x3c, !PT ;  /* 0x0000001500007212 */ /* 0x000fe200078e3cff */
[----:B-----5:R-:W-:Y:S06]  /*0d10*/  BAR.SYNC.DEFER_BLOCKING 0x4, 0x20 ;  /* 0x0100800000007b1d */ /* 0x020fec0000010000 */
[----:B------:R4:W-:Y:S02]  /*0d20*/  SYNCS.ARRIVE.TRANS64.ART0 RZ, [R14+URZ+0x40], R7 ;  /* 0x000040070eff79a7 */ /* 0x0009e400085000ff */
.L_x_6:
[----:B------:R-:W-:-:S04]  /*0d30*/  IMAD.IADD R19, R16, 0x1, R19 ;  /* 0x0000000110137824 */ /* 0x000fc800078e0213 */
[C---:B--2---:R-:W-:Y:S01]  /*0d40*/  IMAD.HI.U32 R5, R19.reuse, R9, RZ ;  /* 0x0000000913057227 */ /* 0x044fe200078e00ff */
[----:B------:R-:W-:-:S03]  /*0d50*/  ISETP.GE.AND P0, PT, R19, 0x200, PT ;  /* 0x000002001300780c */ /* 0x000fc60003f06270 */
[----:B------:R-:W-:-:S05]  /*0d60*/  IMAD.IADD R4, R19, 0x1, -R5 ;  /* 0x0000000113047824 */ /* 0x000fca00078e0a05 */
[----:B------:R-:W-:-:S04]  /*0d70*/  SHF.R.U32.HI R4, RZ, UR8, R4 ;  /* 0x00000008ff047c19 */ /* 0x000fc80008011604 */
[----:B------:R-:W-:-:S04]  /*0d80*/  IADD3 R4, PT, PT, R5, R4, RZ ;  /* 0x0000000405047210 */ /* 0x000fc80007ffe0ff */
[----:B----4-:R-:W-:-:S05]  /*0d90*/  SHF.R.U32.HI R14, RZ, UR10, R4 ;  /* 0x0000000aff0e7c19 */ /* 0x010fca0008011604 */
[----:B------:R-:W-:-:S04]  /*0da0*/  IMAD.MOV R14, RZ, RZ, -R14 ;  /* 0x000000ffff0e7224 */ /* 0x000fc800078e0a0e */
[----:B------:R-:W-:-:S04]  /*0db0*/  IMAD R14, R8, R14, R19 ;  /* 0x0000000e080e7224 */ /* 0x000fc800078e0213 */
[----:B---3--:R-:W-:-:S05]  /*0dc0*/  IMAD.HI.U32 R5, R14, R3, RZ ;  /* 0x000000030e057227 */ /* 0x008fca00078e00ff */
[----:B------:R-:W-:-:S04]  /*0dd0*/  IADD3 R4, PT, PT, R14, -R5, RZ ;  /* 0x800000050e047210 */ /* 0x000fc80007ffe0ff */
[----:B------:R-:W-:-:S05]  /*0de0*/  SHF.R.U32.HI R4, RZ, UR7, R4 ;  /* 0x00000007ff047c19 */ /* 0x000fca0008011604 */
[----:B------:R-:W-:-:S05]  /*0df0*/  IMAD.IADD R4, R5, 0x1, R4 ;  /* 0x0000000105047824 */ /* 0x000fca00078e0204 */
[----:B------:R-:W-:-:S05]  /*0e00*/  SHF.R.U32.HI R7, RZ, UR13, R4 ;  /* 0x0000000dff077c19 */ /* 0x000fca0008011604 */
[----:B------:R-:W-:-:S05]  /*0e10*/  IMAD.HI.U32 R5, R7, R12, RZ ;  /* 0x0000000c07057227 */ /* 0x000fca00078e00ff */
[----:B------:R-:W-:-:S04]  /*0e20*/  IADD3 R4, PT, PT, R7, -R5, RZ ;  /* 0x8000000507047210 */ /* 0x000fc80007ffe0ff */
[----:B------:R-:W-:-:S05]  /*0e30*/  SHF.R.U32.HI R4, RZ, UR17, R4 ;  /* 0x00000011ff047c19 */ /* 0x000fca0008011604 */
[----:B------:R-:W-:Y:S01]  /*0e40*/  IMAD.IADD R4, R5, 0x1, R4 ;  /* 0x0000000105047824 */ /* 0x000fe200078e0204 */
[----:B------:R-:W-:-:S04]  /*0e50*/  IADD3 R5, PT, PT, -R7, RZ, RZ ;  /* 0x000000ff07057210 */ /* 0x000fc80007ffe1ff */
[----:B------:R-:W-:Y:S01]  /*0e60*/  SHF.R.U32.HI R4, RZ, UR16, R4 ;  /* 0x00000010ff047c19 */ /* 0x000fe20008011604 */
[----:B------:R-:W-:-:S03]  /*0e70*/  IMAD R5, R2, R5, R14 ;  /* 0x0000000502057224 */ /* 0x000fc600078e020e */
[----:B------:R-:W-:-:S05]  /*0e80*/  IADD3 R4, PT, PT, -R4, RZ, RZ ;  /* 0x000000ff04047210 */ /* 0x000fca0007ffe1ff */
[----:B-1----:R-:W-:Y:S01]  /*0e90*/  IMAD R4, R11, R4, R7 ;  /* 0x000000040b047224 */ /* 0x002fe200078e0207 */
[----:B------:R-:W-:Y:S06]  /*0ea0*/  @!P0 BRA `(.L_x_10) ;  /* 0xfffffffc00048947 */ /* 0x000fec000383ffff */
.L_x_5:
[----:B------:R-:W3:Y:S01]  /*0eb0*/  S2R R3, SR_CgaCtaId ;  /* 0x0000000000037919 */ /* 0x000ee20000008800 */
[----:B--2---:R-:W-:Y:S01]  /*0ec0*/  MOV R2, 0x400 ;  /* 0x0000040000027802 */ /* 0x004fe20000000f00 */
[----:B------:R-:W-:Y:S01]  /*0ed0*/  IMAD.U32 R6, R0, -0x80000000, RZ ;  /* 0x8000000000067824 */ /* 0x000fe200078e00ff */
[C---:B------:R-:W-:Y:S01]  /*0ee0*/  ISETP.NE.AND P0, PT, R10.reuse, 0x1, PT ;  /* 0x000000010a00780c */ /* 0x040fe20003f05270 */
[----:B------:R-:W-:-:S05]  /*0ef0*/  VIADD R8, R10, 0x2 ;  /* 0x000000020a087836 */ /* 0x000fca0000000000 */
[----:B------:R-:W-:Y:S02]  /*0f00*/  SEL R8, R8, 0x1, P0 ;  /* 0x0000000108087807 */ /* 0x000fe40000000000 */
[----:B---3--:R-:W-:-:S05]  /*0f10*/  LEA R3, R3, R2, 0x18 ;  /* 0x0000000203037211 */ /* 0x008fca00078ec0ff */
[----:B------:R-:W-:-:S04]  /*0f20*/  IMAD R2, R10, 0x8, R3 ;  /* 0x000000080a027824 */ /* 0x000fc800078e0203 */
[----:B------:R-:W2:Y:S02]  /*0f30*/  SYNCS.PHASECHK.TRANS64.TRYWAIT P1, [R2+URZ+0x50], R6 ;  /* 0x00005006020075a7 */ /* 0x000ea400080211ff */
[----:B--2---:R-:W-:Y:S05]  /*0f40*/  @!P1 BRA `(.L_x_11) ;  /* 0x0000003c00849947 */ /* 0x004fea0003800000 */
.L_x_61:
[----:B------:R-:W-:Y:S02]  /*0f50*/  ELECT P2, URZ, PT ;  /* 0x0000000000ff782f */ /* 0x000fe40003840000 */
[----:B------:R-:W-:Y:S01]  /*0f60*/  ISETP.NE.AND P0, PT, R8, 0x2, PT ;  /* 0x000000020800780c */ /* 0x000fe20003f05270 */
[----:B--2---:R-:W-:-:S03]  /*0f70*/  IMAD.MOV.U32 R7, RZ, RZ, RZ ;  /* 0x000000ffff077224 */ /* 0x004fc600078e00ff */
[----:B------:R-:W-:Y:S02]  /*0f80*/  ISETP.EQ.XOR P1, PT, R10, 0x1, !P0 ;  /* 0x000000010a00780c */ /* 0x000fe40004722a70 */
[----:B------:R-:W-:Y:S02]  /*0f90*/  SEL R8, R8, RZ, P0 ;  /* 0x000000ff08087207 */ /* 0x000fe40000000000 */
[----:B------:R-:W-:-:S03]  /*0fa0*/  SEL R9, RZ, 0x1, !P1 ;  /* 0x00000001ff097807 */ /* 0x000fc60004800000 */
[--C-:B------:R-:W-:Y:S01]  /*0fb0*/  IMAD R8, R8, 0x8, R3.reuse ;  /* 0x0000000808087824 */ /* 0x100fe200078e0203 */
[----:B------:R-:W-:Y:S01]  /*0fc0*/  LOP3.LUT R9, R0, R9, RZ, 0x3c, !PT ;  /* 0x0000000900097212 */ /* 0x000fe200078e3cff */
[----:B------:R-:W-:Y:S02]  /*0fd0*/  @P2 IMAD R10, R10, 0x10, R3 ;  /* 0x000000100a0a2824 */ /* 0x000fe400078e0203 */
[----:B------:R-:W-:Y:S02]  /*0fe0*/  @P2 IMAD.MOV.U32 R6, RZ, RZ, -0x1 ;  /* 0xffffffffff062424 */ /* 0x000fe400078e00ff */
[----:B------:R-:W-:Y:S02]  /*0ff0*/  IMAD.MOV.U32 R3, RZ, RZ, 0x1 ;  /* 0x00000001ff037424 */ /* 0x000fe400078e00ff */
[----:B------:R-:W-:Y:S01]  /*1000*/  IMAD.U32 R12, R9, -0x80000000, RZ ;  /* 0x80000000090c7824 */ /* 0x000fe200078e00ff */
[----:B------:R2:W-:Y:S01]  /*1010*/  @P2 STS.128 [R10+0x2c810], R4 ;  /* 0x02c810040a002388 */ /* 0x0005e20000000c00 */
[----:B------:R3:W-:Y:S06]  /*1020*/  MEMBAR.ALL.CTA ;  /* 0x0000000000007992 */ /* 0x0007ec0000008000 */
[----:B---3--:R-:W3:Y:S02]  /*1030*/  FENCE.VIEW.ASYNC.S ;  /* 0x00000000000073c6 */ /* 0x008ee40000000000 */
[----:B---3--:R-:W-:Y:S06]  /*1040*/  BAR.SYNC.DEFER_BLOCKING 0x4, 0x20 ;  /* 0x0100800000007b1d */ /* 0x008fec0000010000 */
[----:B------:R2:W-:Y:S01]  /*1050*/  SYNCS.ARRIVE.TRANS64.ART0 RZ, [R2+URZ+0x40], R3 ;  /* 0x0000400302ff79a7 */ /* 0x0005e200085000ff */
[----:B------:R-:W3:Y:S02]  /*1060*/  SYNCS.PHASECHK.TRANS64.TRYWAIT P0, [R8+URZ+0x50], R12 ;  /* 0x0000500c080075a7 */ /* 0x000ee400080011ff */
[----:B--23--:R-:W-:Y:S05]  /*1070*/  @!P0 BRA `(.L_x_12) ;  /* 0x0000003c00508947 */ /* 0x00cfea0003800000 */
.L_x_4:
[----:B------:R-:W-:-:S13]  /*1080*/  ISETP.NE.AND P0, PT, R71, 0x5, PT ;  /* 0x000000054700780c */ /* 0x000fda0003f05270 */
[----:B------:R-:W-:Y:S05]  /*1090*/  @P0 BRA `(.L_x_13) ;  /* 0x0000000400e80947 */ /* 0x000fea0003800000 */
[----:B------:R-:W3:Y:S01]  /*10a0*/  S2UR UR23, SR_CgaCtaId ;  /* 0x00000000001779c3 */ /* 0x000ee20000008800 */
[----:B------:R-:W-:Y:S02]  /*10b0*/  UMOV UR4, 0x400 ;  /* 0x0000040000047882 */ /* 0x000fe40000000000 */
[----:B---3--:R-:W-:-:S09]  /*10c0*/  ULEA UR23, UR23, UR4, 0x18 ;  /* 0x0000000417177291 */ /* 0x008fd2000f8ec0ff */
[----:B------:R-:W3:Y:S02]  /*10d0*/  SYNCS.PHASECHK.TRANS64.TRYWAIT P0, [UR23+0x40], RZ ;  /* 0x000040ffff0075a7 */ /* 0x000ee40008001117 */
[----:B---3--:R-:W-:Y:S05]  /*10e0*/  @!P0 BRA `(.L_x_14) ;  /* 0x0000003c004c8947 */ /* 0x008fea0003800000 */
.L_x_64:
[----:B------:R-:W4:Y:S01]  /*10f0*/  LDS.128 R4, [UR23+0x2c810] ;  /* 0x02c81017ff047984 */ /* 0x000f220008000c00 */
[----:B---3--:R-:W-:Y:S01]  /*1100*/  HFMA2 R0, -RZ, RZ, 0, 5.9604644775390625e-08 ;  /* 0x00000001ff007431 */ /* 0x008fe200000001ff */
[----:B------:R-:W-:Y:S01]  /*1110*/  UMOV UR31, 0x1 ;  /* 0x00000001001f7882 */ /* 0x000fe20000000000 */
[----:B------:R-:W-:Y:S01]  /*1120*/  UMOV UR30, URZ ;  /* 0x000000ff001e7c82 */ /* 0x000fe20008000000 */
[----:B------:R3:W-:Y:S06]  /*1130*/  MEMBAR.ALL.CTA ;  /* 0x0000000000007992 */ /* 0x0007ec0000008000 */
[----:B---3--:R-:W3:Y:S02]  /*1140*/  FENCE.VIEW.ASYNC.S ;  /* 0x00000000000073c6 */ /* 0x008ee40000000000 */
[----:B---3--:R3:W-:Y:S01]  /*1150*/  SYNCS.ARRIVE.TRANS64.ART0 RZ, [UR23+0x50], R0 ;  /* 0x00005000ffff79a7 */ /* 0x0087e20008500017 */
[----:B----4-:R-:W-:-:S13]  /*1160*/  ISETP.NE.AND P0, PT, R7, 0x1, PT ;  /* 0x000000010700780c */ /* 0x010fda0003f05270 */
[----:B---3--:R-:W-:Y:S05]  /*1170*/  @P0 BRA `(.L_x_15) ;  /* 0x0000000400700947 */ /* 0x008fea0003800000 */
[----:B------:R-:W3:Y:S01]  /*1180*/  LDCU.64 UR4, c[0x0][0x348] ;  /* 0x00006900ff0477ac */ /* 0x000ee20008000a00 */
[----:B------:R-:W-:Y:S01]  /*1190*/  R2UR UR12, R5 ;  /* 0x00000000050c72ca */ /* 0x000fe200000e0000 */
[----:B--2---:R-:W-:Y:S01]  /*11a0*/  IMAD.MOV.U32 R8, RZ, RZ, 0x1 ;  /* 0x00000001ff087424 */ /* 0x004fe200078e00ff */
[----:B------:R-:W-:Y:S01]  /*11b0*/  R2UR UR20, R4 ;  /* 0x00000000041472ca */ /* 0x000fe200000e0000 */
[----:B------:R-:W-:Y:S01]  /*11c0*/  IMAD.MOV.U32 R2, RZ, RZ, RZ ;  /* 0x000000ffff027224 */ /* 0x000fe200078e00ff */
[----:B------:R-:W-:Y:S01]  /*11d0*/  R2UR UR28, R6 ;  /* 0x00000000061c72ca */ /* 0x000fe200000e0000 */
[----:B------:R-:W-:Y:S01]  /*11e0*/  UMOV UR31, 0x1 ;  /* 0x00000001001f7882 */ /* 0x000fe20000000000 */
[----:B------:R-:W-:Y:S01]  /*11f0*/  UMOV UR30, URZ ;  /* 0x000000ff001e7c82 */ /* 0x000fe20008000000 */
[----:B------:R-:W-:Y:S01]  /*1200*/  UMOV UR18, URZ ;  /* 0x000000ff00127c82 */ /* 0x000fe20008000000 */
[----:B------:R-:W-:Y:S01]  /*1210*/  UMOV UR10, URZ ;  /* 0x000000ff000a7c82 */ /* 0x000fe20008000000 */
[----:B---3--:R-:W-:-:S02]  /*1220*/  UIADD3 UR38, UP3, UPT, UR4, 0x40, URZ ;  /* 0x0000004004267890 */ /* 0x008fc4000ff7e0ff */
[----:B------:R-:W-:Y:S02]  /*1230*/  UIADD3 UR36, UP2, UPT, UR4, 0xc0, URZ ;  /* 0x000000c004247890 */ /* 0x000fe4000ff5e0ff */
[----:B------:R-:W-:Y:S02]  /*1240*/  UIADD3 UR34, UP1, UPT, UR4, 0x140, URZ ;  /* 0x0000014004227890 */ /* 0x000fe4000ff3e0ff */
[----:B------:R-:W-:Y:S02]  /*1250*/  UIADD3 UR32, UP0, UPT, UR4, 0x1c0, URZ ;  /* 0x000001c004207890 */ /* 0x000fe4000ff1e0ff */
[----:B------:R-:W-:Y:S02]  /*1260*/  UIADD3.X UR39, UPT, UPT, URZ, UR5, URZ, UP3, !UPT ;  /* 0x00000005ff277290 */ /* 0x000fe40009ffe4ff */
[----:B------:R-:W-:Y:S02]  /*1270*/  UIADD3.X UR37, UPT, UPT, URZ, UR5, URZ, UP2, !UPT ;  /* 0x00000005ff257290 */ /* 0x000fe400097fe4ff */
[----:B------:R-:W-:-:S02]  /*1280*/  UIADD3.X UR35, UPT, UPT, URZ, UR5, URZ, UP1, !UPT ;  /* 0x00000005ff237290 */ /* 0x000fc40008ffe4ff */
[----:B------:R-:W-:-:S12]  /*1290*/  UIADD3.X UR33, UPT, UPT, URZ, UR5, URZ, UP0, !UPT ;  /* 0x00000005ff217290 */ /* 0x000fd800087fe4ff */
.L_x_20:
[----:B------:R-:W-:Y:S01]  /*12a0*/  USHF.L.U32 UR4, UR31, 0x1f, URZ ;  /* 0x0000001f1f047899 */ /* 0x000fe200080006ff */
[----:B------:R-:W-:Y:S01]  /*12b0*/  HFMA2 R3, -RZ, RZ, 0, -16 ;  /* 0x0000cc00ff037431 */ /* 0x000fe200000001ff */
[----:B------:R-:W-:Y:S02]  /*12c0*/  ULEA UR5, UR30, UR23, 0x3 ;  /* 0x000000171e057291 */ /* 0x000fe4000f8e18ff */
[----:B------:R-:W-:Y:S02]  /*12d0*/  USHF.L.U32 UR27, UR12, 0x8, URZ ;  /* 0x000000080c1b7899 */ /* 0x000fe400080006ff */
[----:B------:R-:W-:Y:S01]  /*12e0*/  MOV R0, UR4 ;  /* 0x0000000400007c02 */ /* 0x000fe20008000f00 */
[----:B------:R-:W-:Y:S02]  /*12f0*/  USHF.L.U32 UR7, UR20, 0x7, URZ ;  /* 0x0000000714077899 */ /* 0x000fe400080006ff */
[----:B------:R-:W-:Y:S02]  /*1300*/  UIADD3 UR12, UPT, UPT, UR12, UR12, URZ ;  /* 0x0000000c0c0c7290 */ /* 0x000fe4000fffe0ff */
[----:B--2---:R2:W3:Y:S01]  /*1310*/  SYNCS.PHASECHK.TRANS64.TRYWAIT P2, [UR5+0x18], R0 ;  /* 0x00001800ff0075a7 */ /* 0x0044e20008041105 */
[----:B------:R-:W-:-:S09]  /*1320*/  UMOV UR29, URZ ;  /* 0x000000ff001d7c82 */ /* 0x000fd20008000000 */
.L_x_18:
[----:B----4-:R-:W-:Y:S02]  /*1330*/  USHF.L.U32 UR6, UR29, 0x8, URZ ;  /* 0x000000081d067899 */ /* 0x010fe400080006ff */
[----:B------:R-:W-:Y:S02]  /*1340*/  ULEA UR5, UR30, UR23, 0x3 ;  /* 0x000000171e057291 */ /* 0x000fe4000f8e18ff */
[----:B------:R-:W-:Y:S02]  /*1350*/  USHF.L.U32 UR4, UR30, 0xf, URZ ;  /* 0x0000000f1e047899 */ /* 0x000fe400080006ff */
[----:B------:R-:W-:Y:S02]  /*1360*/  USHF.L.U32 UR24, UR30, 0x10, URZ ;  /* 0x000000101e187899 */ /* 0x000fe400080006ff */
[----:B------:R-:W-:Y:S02]  /*1370*/  ULEA UR16, UR30, UR23, 0xa ;  /* 0x000000171e107291 */ /* 0x000fe4000f8e50ff */
[----:B------:R-:W-:-:S02]  /*1380*/  ULEA UR8, UR30, UR23, 0xb ;  /* 0x000000171e087291 */ /* 0x000fc4000f8e58ff */
[----:B------:R-:W-:Y:S02]  /*1390*/  UIADD3 UR21, UPT, UPT, UR30, 0x1, URZ ;  /* 0x000000011e157890 */ /* 0x000fe4000fffe0ff */
[----:B------:R-:W-:Y:S02]  /*13a0*/  UISETP.GT.U32.AND UP0, UPT, UR29, 0xe, UPT ;  /* 0x0000000e1d00788c */ /* 0x000fe4000bf04070 */
[----:B------:R-:W-:Y:S02]  /*13b0*/  UIADD3 UR19, UPT, UPT, UR29, UR29, URZ ;  /* 0x0000001d1d137290 */ /* 0x000fe4000fffe0ff */
[----:B------:R-:W-:Y:S02]  /*13c0*/  ULEA.HI.SX32 UR4, UR4, UR23, 0x1f ;  /* 0x0000001704047291 */ /* 0x000fe4000f8ffaff */
[----:B------:R-:W-:Y:S02]  /*13d0*/  ULEA.HI.SX32 UR24, UR24, UR23, 0x1f ;  /* 0x0000001718187291 */ /* 0x000fe4000f8ffaff */
[----:B------:R-:W-:-:S02]  /*13e0*/  UIADD3 UR16, UPT, UPT, UR16, 0x2a400, URZ ;  /* 0x0002a40010107890 */ /* 0x000fc4000fffe0ff */
[----:B------:R-:W-:Y:S02]  /*13f0*/  UIADD3 UR8, UPT, UPT, UR8, 0x2b000, URZ ;  /* 0x0002b00008087890 */ /* 0x000fe4000fffe0ff */
[----:B------:R-:W-:Y:S01]  /*1400*/  UISETP.NE.AND UP1, UPT, UR21, 0x3, UPT ;  /* 0x000000031500788c */ /* 0x000fe2000bf25270 */
[----:B------:R-:W-:Y:S01]  /*1410*/  UMOV UR13, UR28 ;  /* 0x0000001c000d7c82 */ /* 0x000fe20008000000 */
[----:B------:R-:W-:Y:S01]  /*1420*/  UMOV UR25, UR5 ;  /* 0x0000000500197c82 */ /* 0x000fe20008000000 */
[----:B------:R-:W-:Y:S01]  /*1430*/  UMOV UR26, UR6 ;  /* 0x00000006001a7c82 */ /* 0x000fe20008000000 */
[----:B------:R-:W-:Y:S01]  /*1440*/  UMOV UR17, UR5 ;  /* 0x0000000500117c82 */ /* 0x000fe20008000000 */
[----:B------:R-:W-:Y:S01]  /*1450*/  UMOV UR9, UR5 ;  /* 0x0000000500097c82 */ /* 0x000fe20008000000 */
[----:B--23--:R-:W-:Y:S05]  /*1460*/  @P2 BRA `(.L_x_16) ;  /* 0x0000000000102947 */ /* 0x00cfea0003800000 */
[----:B------:R-:W-:-:S06]  /*1470*/  USHF.L.U32 UR11, UR31, 0x1f, URZ ;  /* 0x0000001f1f0b7899 */ /* 0x000fcc00080006ff */
[----:B--2---:R-:W-:-:S04]  /*1480*/  MOV R0, UR11 ;  /* 0x0000000b00007c02 */ /* 0x004fc80008000f00 */
[----:B------:R-:W2:Y:S02]  /*1490*/  SYNCS.PHASECHK.TRANS64.TRYWAIT P0, [UR5+0x18], R0 ;  /* 0x00001800ff0075a7 */ /* 0x000ea40008001105 */
[----:B--2---:R-:W-:Y:S05]  /*14a0*/  @!P0 BRA `(.L_x_17) ;  /* 0x0000003800748947 */ /* 0x004fea0003800000 */
.L_x_16:
[----:B------:R-:W-:Y:S02]  /*14b0*/  ELECT P1, URZ, PT ;  /* 0x0000000000ff782f */ /* 0x000fe40003820000 */
[----:B------:R-:W-:Y:S01]  /*14c0*/  PLOP3.LUT P0, PT, PT, PT, UP0, 0x80, 0x8 ;  /* 0x000000000008781c */ /* 0x000fe20003f0f008 */
[----:B------:R-:W-:Y:S01]  /*14d0*/  USEL UR11, URZ, 0x1, UP1 ;  /* 0x00000001ff0b7887 */ /* 0x000fe20008800000 */
[----:B------:R-:W-:Y:S01]  /*14e0*/  PLOP3.LUT P2, PT, PT, PT, PT, 0x80, 0x8 ;  /* 0x000000000008781c */ /* 0x000fe20003f4f070 */
[----:B------:R-:W-:Y:S02]  /*14f0*/  USEL UR30, UR21, URZ, UP1 ;  /* 0x000000ff151e7287 */ /* 0x000fe40008800000 */
[----:B------:R-:W-:Y:S02]  /*1500*/  ULOP3.LUT UR31, UR31, UR11, URZ, 0x3c, !UPT ;  /* 0x0000000b1f1f7292 */ /* 0x000fe4000f8e3cff */
[----:B------:R-:W-:Y:S02]  /*1510*/  UIADD3 UR4, UPT, UPT, UR4, 0x6400, URZ ;  /* 0x0000640004047890 */ /* 0x000fe4000fffe0ff */
[----:B------:R-:W-:-:S02]  /*1520*/  UIADD3 UR24, UPT, UPT, UR24, 0x12400, URZ ;  /* 0x0001240018187890 */ /* 0x000fc4000fffe0ff */
[----:B------:R-:W-:Y:S01]  /*1530*/  @!UP0 USHF.L.U32 UR21, UR31, 0x1f, URZ ;  /* 0x0000001f1f158899 */ /* 0x000fe200080006ff */
[----:B------:R4:W-:Y:S01]  /*1540*/  @P1 SYNCS.ARRIVE.TRANS64 RZ, [UR5], R3 ;  /* 0x00000003ffff19a7 */ /* 0x0009e20008000005 */
[----:B------:R-:W-:Y:S01]  /*1550*/  @!UP0 ULEA UR22, UR30, UR23, 0x3 ;  /* 0x000000171e168291 */ /* 0x000fe2000f8e18ff */
[----:B------:R-:W-:Y:S02]  /*1560*/  UMOV UR11, UR19 ;  /* 0x00000013000b7c82 */ /* 0x000fe40008000000 */
[----:B------:R4:W-:Y:S01]  /*1570*/  UTMALDG.2D [UR4], [UR38], desc[URZ] ;  /* 0x0000ff04260075b4 */ /* 0x0009e20008009000 */
[----:B--2---:R-:W-:Y:S01]  /*1580*/  IMAD.U32 R0, RZ, RZ, UR21 ;  /* 0x00000015ff007e24 */ /* 0x004fe2000f8e00ff */
[----:B------:R-:W-:-:S04]  /*1590*/  UIADD3 UR29, UPT, UPT, UR29, 0x1, URZ ;  /* 0x000000011d1d7890 */ /* 0x000fc8000fffe0ff */
[----:B------:R-:W-:Y:S01]  /*15a0*/  UISETP.NE.AND UP0, UPT, UR29, 0x10, UPT ;  /* 0x000000101d00788c */ /* 0x000fe2000bf05270 */
[----:B------:R4:W-:Y:S01]  /*15b0*/  UTMALDG.3D [UR24], [UR36], desc[URZ] ;  /* 0x0000ff18240075b4 */ /* 0x0009e20008011000 */
[----:B------:R4:W-:Y:S01]  /*15c0*/  UTMALDG.3D [UR16], [UR34], desc[URZ] ;  /* 0x0000ff10220075b4 */ /* 0x0009e20008011000 */
[----:B------:R4:W-:Y:S01]  /*15d0*/  UTMALDG.4D [UR8], [UR32], desc[URZ] ;  /* 0x0000ff08200075b4 */ /* 0x0009e20008019000 */
[----:B------:R4:W2:Y:S05]  /*15e0*/  @!P0 SYNCS.PHASECHK.TRANS64.TRYWAIT P2, [UR22+0x18], R0 ;  /* 0x00001800ff0085a7 */ /* 0x0008aa0008041116 */
[----:B------:R-:W-:Y:S05]  /*15f0*/  BRA.U UP0, `(.L_x_18) ;  /* 0xfffffffd004c7547 */ /* 0x000fea000b83ffff */
[----:B----4-:R-:W-:Y:S02]  /*1600*/  LEA R3, R8, UR23, 0x3 ;  /* 0x0000001708037c11 */ /* 0x010fe4000f8e18ff */
[----:B------:R-:W-:-:S04]  /*1610*/  SHF.L.U32 R4, R2, 0x1f, RZ ;  /* 0x0000001f02047819 */ /* 0x000fc800000006ff */
[----:B------:R-:W3:Y:S02]  /*1620*/  SYNCS.PHASECHK.TRANS64.TRYWAIT P0, [R3+URZ+0x40], R4 ;  /* 0x00004004030075a7 */ /* 0x000ee400080011ff */
[----:B---3--:R-:W-:Y:S05]  /*1630*/  @!P0 BRA `(.L_x_19) ;  /* 0x0000003800308947 */ /* 0x008fea0003800000 */
.L_x_67:
[C---:B------:R-:W-:Y:S01]  /*1640*/  LEA R4, R8.reuse, UR23, 0x4 ;  /* 0x0000001708047c11 */ /* 0x040fe2000f8e20ff */
[----:B------:R-:W-:Y:S02]  /*1650*/  VIADD R8, R8, 0x1 ;  /* 0x0000000108087836 */ /* 0x000fe40000000000 */
[----:B------:R-:W-:-:S03]  /*1660*/  IMAD.MOV.U32 R0, RZ, RZ, 0x1 ;  /* 0x00000001ff007424 */ /* 0x000fc600078e00ff */
[----:B---3--:R-:W3:Y:S01]  /*1670*/  LDS.128 R4, [R4+0x2c810] ;  /* 0x02c8100004047984 */ /* 0x008ee20000000c00 */
[C---:B------:R-:W-:Y:S01]  /*1680*/  ISETP.NE.AND P1, PT, R8.reuse, 0x2, PT ;  /* 0x000000020800780c */ /* 0x040fe20003f25270 */
[----:B------:R4:W-:Y:S06]  /*1690*/  MEMBAR.ALL.CTA ;  /* 0x0000000000007992 */ /* 0x0009ec0000008000 */
[----:B----4-:R-:W4:Y:S01]  /*16a0*/  FENCE.VIEW.ASYNC.S ;  /* 0x00000000000073c6 */ /* 0x010f220000000000 */
[----:B------:R-:W-:Y:S01]  /*16b0*/  SEL R8, R8, RZ, P1 ;  /* 0x000000ff08087207 */ /* 0x000fe20000800000 */
[----:B----4-:R4:W-:Y:S01]  /*16c0*/  SYNCS.ARRIVE.TRANS64.ART0 RZ, [R3+URZ+0x50], R0 ;  /* 0x0000500003ff79a7 */ /* 0x0109e200085000ff */
[----:B---3--:R-:W-:-:S02]  /*16d0*/  ISETP.NE.AND P0, PT, R7, 0x1, PT ;  /* 0x000000010700780c */ /* 0x008fc40003f05270 */
[----:B------:R-:W-:Y:S02]  /*16e0*/  R2UR UR12, R5 ;  /* 0x00000000050c72ca */ /* 0x000fe400000e0000 */
[----:B------:R-:W-:Y:S02]  /*16f0*/  R2UR UR20, R4 ;  /* 0x00000000041472ca */ /* 0x000fe400000e0000 */
[----:B------:R-:W-:Y:S02]  /*1700*/  R2UR UR28, R6 ;  /* 0x00000000061c72ca */ /* 0x000fe400000e0000 */
[----:B----4-:R-:W-:-:S04]  /*1710*/  SEL R3, RZ, 0x1, P1 ;  /* 0x00000001ff037807 */ /* 0x010fc80000800000 */
[----:B------:R-:W-:Y:S01]  /*1720*/  LOP3.LUT R2, R2, R3, RZ, 0x3c, !PT ;  /* 0x0000000302027212 */ /* 0x000fe200078e3cff */
[----:B------:R-:W-:Y:S08]  /*1730*/  @!P0 BRA `(.L_x_20) ;  /* 0xfffffff800d88947 */ /* 0x000ff0000383ffff */
.L_x_15:
[----:B------:R-:W-:Y:S02]  /*1740*/  UISETP.NE.AND UP0, UPT, UR30, 0x2, UPT ;  /* 0x000000021e00788c */ /* 0x000fe4000bf05270 */
[----:B------:R-:W-:-:S04]  /*1750*/  UIADD3 UR4, UPT, UPT, UR30, 0x2, URZ ;  /* 0x000000021e047890 */ /* 0x000fc8000fffe0ff */
[----:B------:R-:W-:-:S04]  /*1760*/  USEL UR4, UR4, 0x1, UP0 ;  /* 0x0000000104047887 */ /* 0x000fc80008000000 */
[----:B------:R-:W-:-:S04]  /*1770*/  UISETP.NE.AND UP0, UPT, UR4, 0x3, UPT ;  /* 0x000000030400788c */ /* 0x000fc8000bf05270 */
[----:B------:R-:W-:Y:S02]  /*1780*/  UISETP.EQ.XOR UP1, UPT, UR30, 0x2, !UP0 ;  /* 0x000000021e00788c */ /* 0x000fe4000c722a70 */
[----:B------:R-:W-:Y:S02]  /*1790*/  USEL UR4, UR4, URZ, UP0 ;  /* 0x000000ff04047287 */ /* 0x000fe40008000000 */
[----:B------:R-:W-:Y:S02]  /*17a0*/  USEL UR5, URZ, 0x1, !UP1 ;  /* 0x00000001ff057887 */ /* 0x000fe4000c800000 */
[----:B------:R-:W-:Y:S02]  /*17b0*/  ULEA UR4, UR4, UR23, 0x3 ;  /* 0x0000001704047291 */ /* 0x000fe4000f8e18ff */
[----:B------:R-:W-:-:S04]  /*17c0*/  ULOP3.LUT UR5, UR31, UR5, URZ, 0x3c, !UPT ;  /* 0x000000051f057292 */ /* 0x000fc8000f8e3cff */
[----:B------:R-:W-:-:S06]  /*17d0*/  USHF.L.U32 UR5, UR5, 0x1f, URZ ;  /* 0x0000001f05057899 */ /* 0x000fcc00080006ff */
[----:B------:R-:W-:-:S04]  /*17e0*/  MOV R0, UR5 ;  /* 0x0000000500007c02 */ /* 0x000fc80008000f00 */
[----:B------:R-:W3:Y:S02]  /*17f0*/  SYNCS.PHASECHK.TRANS64.TRYWAIT P0, [UR4+0x18], R0 ;  /* 0x00001800ff0075a7 */ /* 0x000ee40008001104 */
[----:B---3--:R-:W-:Y:S05]  /*1800*/  @!P0 BRA `(.L_x_21) ;  /* 0x0000003400d48947 */ /* 0x008fea0003800000 */
.L_x_69:
[----:B------:R-:W-:-:S13]  /*1810*/  ELECT P0, URZ, PT ;  /* 0x0000000000ff782f */ /* 0x000fda0003800000 */
[----:B---3--:R-:W-:-:S04]  /*1820*/  @P0 MOV R0, 0xcc00 ;  /* 0x0000cc0000000802 */ /* 0x008fc80000000f00 */
[----:B------:R3:W-:Y:S03]  /*1830*/  @P0 SYNCS.ARRIVE.TRANS64 RZ, [UR4], R0 ;  /* 0x00000000ffff09a7 */ /* 0x0007e60008000004 */
.L_x_13:
[----:B------:R-:W-:-:S13]  /*1840*/  ISETP.NE.AND P0, PT, R71, 0x4, PT ;  /* 0x000000044700780c */ /* 0x000fda0003f05270 */
[----:B------:R-:W-:Y:S05]  /*1850*/  @P0 BRA `(.L_x_22) ;  /* 0x0000000800d80947 */ /* 0x000fea0003800000 */
[----:B------:R-:W4:Y:S08]  /*1860*/  S2UR UR12, SR_CgaCtaId ;  /* 0x00000000000c79c3 */ /* 0x000f300000008800 */
[----:B------:R-:W-:Y:S06]  /*1870*/  BAR.SYNC.DEFER_BLOCKING 0x3, 0xa0 ;  /* 0x00c2800000007b1d */ /* 0x000fec0000010000 */
[----:B------:R-:W-:-:S02]  /*1880*/  UMOV UR4, 0x400 ;  /* 0x0000040000047882 */ /* 0x000fc40000000000 */
[----:B----4-:R-:W-:-:S09]  /*1890*/  ULEA UR12, UR12, UR4, 0x18 ;  /* 0x000000040c0c7291 */ /* 0x010fd2000f8ec0ff */
[----:B---3--:R-:W3:Y:S01]  /*18a0*/  LDS R0, [UR12+0x68] ;  /* 0x0000680cff007984 */ /* 0x008ee20008000800 */
[----:B------:R-:W4:Y:S02]  /*18b0*/  SYNCS.PHASECHK.TRANS64.TRYWAIT P0, [UR12+0x40], RZ ;  /* 0x000040ffff0075a7 */ /* 0x000f24000800110c */
[----:B---34-:R-:W-:Y:S05]  /*18c0*/  @!P0 BRA `(.L_x_23) ;  /* 0x0000003400c48947 */ /* 0x018fea0003800000 */
.L_x_71:
[----:B------:R-:W4:Y:S01]  /*18d0*/  LDS R3, [UR12+0x2c81c] ;  /* 0x02c81c0cff037984 */ /* 0x000f220008000800 */
[----:B---3--:R-:W-:Y:S01]  /*18e0*/  IMAD.MOV.U32 R2, RZ, RZ, 0x1 ;  /* 0x00000001ff027424 */ /* 0x008fe200078e00ff */
[----:B------:R-:W-:Y:S01]  /*18f0*/  R2UR UR32, R0 ;  /* 0x00000000002072ca */ /* 0x000fe200000e0000 */
[----:B------:R-:W-:Y:S01]  /*1900*/  UMOV UR31, 0x1 ;  /* 0x00000001001f7882 */ /* 0x000fe20000000000 */
[----:B------:R3:W-:Y:S06]  /*1910*/  MEMBAR.ALL.CTA ;  /* 0x0000000000007992 */ /* 0x0007ec0000008000 */
[----:B---3--:R-:W3:Y:S02]  /*1920*/  FENCE.VIEW.ASYNC.S ;  /* 0x00000000000073c6 */ /* 0x008ee40000000000 */
[----:B---3--:R3:W-:Y:S01]  /*1930*/  SYNCS.ARRIVE.TRANS64.ART0 RZ, [UR12+0x50], R2 ;  /* 0x00005002ffff79a7 */ /* 0x0087e2000850000c */
[----:B----4-:R-:W-:-:S13]  /*1940*/  ISETP.NE.AND P0, PT, R3, 0x1, PT ;  /* 0x000000010300780c */ /* 0x010fda0003f05270 */
[----:B---3--:R-:W-:Y:S05]  /*1950*/  @P0 BRA `(.L_x_24) ;  /* 0x0000000800780947 */ /* 0x008fea0003800000 */
[----:B------:R-:W-:Y:S01]  /*1960*/  UIADD3 UR10, UPT, UPT, UR32, 0x1d0, URZ ;  /* 0x000001d0200a7890 */ /* 0x000fe2000fffe0ff */
[----:B------:R-:W-:Y:S01]  /*1970*/  HFMA2 R5, -RZ, RZ, 0, 5.9604644775390625e-08 ;  /* 0x00000001ff057431 */ /* 0x000fe200000001ff */
[----:B------:R-:W-:Y:S01]  /*1980*/  UIADD3 UR8, UPT, UPT, UR32, 0x1d4, URZ ;  /* 0x000001d420087890 */ /* 0x000fe2000fffe0ff */
[----:B------:R-:W-:Y:S01]  /*1990*/  MOV R4, RZ ;  /* 0x000000ff00047202 */ /* 0x000fe20000000f00 */
[----:B------:R-:W-:Y:S02]  /*19a0*/  UIADD3 UR6, UPT, UPT, UR32, -0x7ffffe30, URZ ;  /* 0x800001d020067890 */ /* 0x000fe4000fffe0ff */
[----:B------:R-:W-:Y:S02]  /*19b0*/  UIADD3 UR4, UPT, UPT, UR32, -0x7ffffe2c, URZ ;  /* 0x800001d420047890 */ /* 0x000fe4000fffe0ff */
[----:B------:R-:W-:Y:S02]  /*19c0*/  UIADD3 UR11, UPT, UPT, UR32, 0x1e0, URZ ;  /* 0x000001e0200b7890 */ /* 0x000fe4000fffe0ff */
[----:B------:R-:W-:-:S02]  /*19d0*/  UIADD3 UR9, UPT, UPT, UR32, 0x1e8, URZ ;  /* 0x000001e820097890 */ /* 0x000fc4000fffe0ff */
[----:B------:R-:W-:Y:S02]  /*19e0*/  UIADD3 UR7, UPT, UPT, UR32, -0x7ffffe20, URZ ;  /* 0x800001e020077890 */ /* 0x000fe4000fffe0ff */
[----:B------:R-:W-:Y:S02]  /*19f0*/  USHF.R.U32.HI UR18, URZ, 0x1, UR10 ;  /* 0x00000001ff127899 */ /* 0x000fe4000801160a */
[----:B------:R-:W-:Y:S02]  /*1a00*/  USHF.R.U32.HI UR17, URZ, 0x1, UR6 ;  /* 0x00000001ff117899 */ /* 0x000fe40008011606 */
[----:B------:R-:W-:Y:S01]  /*1a10*/  USHF.R.U32.HI UR16, URZ, 0x1, UR8 ;  /* 0x00000001ff107899 */ /* 0x000fe20008011608 */
[----:B------:R-:W-:Y:S01]  /*1a20*/  UMOV UR34, 0x8c02480 ;  /* 0x08c0248000227882 */ /* 0x000fe20000000000 */
[----:B------:R-:W-:Y:S02]  /*1a30*/  UIADD3 UR5, UPT, UPT, UR32, -0x7ffffe18, URZ ;  /* 0x800001e820057890 */ /* 0x000fe4000fffe0ff */
[----:B------:R-:W-:-:S02]  /*1a40*/  USHF.R.U32.HI UR13, URZ, 0x1, UR4 ;  /* 0x00000001ff0d7899 */ /* 0x000fc40008011604 */
[----:B------:R-:W-:Y:S02]  /*1a50*/  UIADD3 UR19, UPT, UPT, UR12, 0x2b000, URZ ;  /* 0x0002b0000c137890 */ /* 0x000fe4000fffe0ff */
[----:B------:R-:W-:Y:S02]  /*1a60*/  UIADD3 UR20, UPT, UPT, UR12, 0x2a400, URZ ;  /* 0x0002a4000c147890 */ /* 0x000fe4000fffe0ff */
[----:B------:R-:W-:Y:S02]  /*1a70*/  UIADD3 UR21, UPT, UPT, UR12, 0x6400, URZ ;  /* 0x000064000c157890 */ /* 0x000fe4000fffe0ff */
[----:B------:R-:W-:Y:S02]  /*1a80*/  UIADD3 UR22, UPT, UPT, UR12, 0x12400, URZ ;  /* 0x000124000c167890 */ /* 0x000fe4000fffe0ff */
[----:B------:R-:W-:Y:S02]  /*1a90*/  USEL UR23, URZ, 0x4000, UP6 ;  /* 0x00004000ff177887 */ /* 0x000fe4000b000000 */
[----:B------:R-:W-:-:S02]  /*1aa0*/  USHF.R.U32.HI UR46, URZ, 0x1a, UR11 ;  /* 0x0000001aff2e7899 */ /* 0x000fc4000801160b */
[----:B------:R-:W-:Y:S02]  /*1ab0*/  USHF.R.U32.HI UR40, URZ, 0x1a, UR7 ;  /* 0x0000001aff287899 */ /* 0x000fe40008011607 */
[----:B------:R-:W-:Y:S02]  /*1ac0*/  USHF.R.U32.HI UR36, URZ, 0x1a, UR9 ;  /* 0x0000001aff247899 */ /* 0x000fe40008011609 */
[----:B------:R-:W-:Y:S02]  /*1ad0*/  USEL UR34, UR34, 0x8c00480, !UP5 ;  /* 0x08c0048022227887 */ /* 0x000fe4000e800000 */
[----:B------:R-:W-:Y:S02]  /*1ae0*/  ULOP3.LUT UR18, UR18, 0x60000000, URZ, 0xc0, !UPT ;  /* 0x6000000012127892 */ /* 0x000fe4000f8ec0ff */
[----:B------:R-:W-:Y:S02]  /*1af0*/  ULOP3.LUT UR17, UR17, 0x60000000, URZ, 0xc0, !UPT ;  /* 0x6000000011117892 */ /* 0x000fe4000f8ec0ff */
[----:B------:R-:W-:-:S02]  /*1b00*/  ULOP3.LUT UR16, UR16, 0x60000000, URZ, 0xc0, !UPT ;  /* 0x6000000010107892 */ /* 0x000fc4000f8ec0ff */
[----:B------:R-:W-:Y:S02]  /*1b10*/  USHF.R.U32.HI UR35, URZ, 0x1a, UR5 ;  /* 0x0000001aff237899 */ /* 0x000fe40008011605 */
[----:B------:R-:W-:Y:S02]  /*1b20*/  ULOP3.LUT UR13, UR13, 0x60000000, URZ, 0xc0, !UPT ;  /* 0x600000000d0d7892 */ /* 0x000fe4000f8ec0ff */
[----:B------:R-:W-:Y:S02]  /*1b30*/  USHF.R.U32.HI UR19, URZ, 0x4, UR19 ;  /* 0x00000004ff137899 */ /* 0x000fe40008011613 */
[----:B------:R-:W-:Y:S02]  /*1b40*/  USHF.R.U32.HI UR20, URZ, 0x4, UR20 ;  /* 0x00000004ff147899 */ /* 0x000fe40008011614 */
[----:B------:R-:W-:Y:S02]  /*1b50*/  USHF.R.U32.HI UR21, URZ, 0x4, UR21 ;  /* 0x00000004ff157899 */ /* 0x000fe40008011615 */
[----:B------:R-:W-:-:S02]  /*1b60*/  USHF.R.U32.HI UR22, URZ, 0x4, UR22 ;  /* 0x00000004ff167899 */ /* 0x000fc40008011616 */
[----:B------:R-:W-:Y:S02]  /*1b70*/  UIADD3 UR34, UPT, UPT, UR23, UR34, URZ ;  /* 0x0000002217227290 */ /* 0x000fe4000fffe0ff */
[----:B------:R-:W-:Y:S02]  /*1b80*/  ULOP3.LUT UR46, UR18, 0x30, UR46, 0xf8, !UPT ;  /* 0x00000030122e7892 */ /* 0x000fe4000f8ef82e */
[----:B------:R-:W-:Y:S02]  /*1b90*/  ULOP3.LUT UR40, UR17, 0x30, UR40, 0xf8, !UPT ;  /* 0x0000003011287892 */ /* 0x000fe4000f8ef828 */
[----:B------:R-:W-:Y:S02]  /*1ba0*/  ULOP3.LUT UR36, UR16, 0x30, UR36, 0xf8, !UPT ;  /* 0x0000003010247892 */ /* 0x000fe4000f8ef824 */
[----:B------:R-:W-:Y:S02]  /*1bb0*/  ULOP3.LUT UR35, UR13, 0x30, UR35, 0xf8, !UPT ;  /* 0x000000300d237892 */ /* 0x000fe4000f8ef823 */
[----:B------:R-:W-:-:S02]  /*1bc0*/  ULOP3.LUT UR19, UR19, 0x3fc0, URZ, 0xc0, !UPT ;  /* 0x00003fc013137892 */ /* 0x000fc4000f8ec0ff */
[----:B------:R-:W-:Y:S02]  /*1bd0*/  ULOP3.LUT UR20, UR20, 0x3fc0, URZ, 0xc0, !UPT ;  /* 0x00003fc014147892 */ /* 0x000fe4000f8ec0ff */
[----:B------:R-:W-:Y:S02]  /*1be0*/  ULOP3.LUT UR21, UR21, 0x3fc0, URZ, 0xc0, !UPT ;  /* 0x00003fc015157892 */ /* 0x000fe4000f8ec0ff */
[----:B------:R-:W-:Y:S02]  /*1bf0*/  ULOP3.LUT UR22, UR22, 0x3fc0, URZ, 0xc0, !UPT ;  /* 0x00003fc016167892 */ /* 0x000fe4000f8ec0ff */
[----:B------:R-:W-:Y:S02]  /*1c00*/  ULOP3.LUT UR47, UR46, UR34, URZ, 0xfc, !UPT ;  /* 0x000000222e2f7292 */ /* 0x000fe4000f8efcff */
[----:B------:R-:W-:Y:S02]  /*1c10*/  ULOP3.LUT UR41, UR40, UR34, URZ, 0xfc, !UPT ;  /* 0x0000002228297292 */ /* 0x000fe4000f8efcff */
[----:B------:R-:W-:-:S02]  /*1c20*/  ULOP3.LUT UR37, UR36, UR34, URZ, 0xfc, !UPT ;  /* 0x0000002224257292 */ /* 0x000fc4000f8efcff */
[----:B------:R-:W-:Y:S02]  /*1c30*/  ULOP3.LUT UR35, UR35, UR34, URZ, 0xfc, !UPT ;  /* 0x0000002223237292 */ /* 0x000fe4000f8efcff */
[----:B------:R-:W-:Y:S02]  /*1c40*/  UIADD3 UR24, UPT, UPT, UR12, 0x30, URZ ;  /* 0x000000300c187890 */ /* 0x000fe4000fffe0ff */
[----:B------:R-:W-:Y:S02]  /*1c50*/  ULOP3.LUT UR19, UR19, 0x10000, URZ, 0xfc, !UPT ;  /* 0x0001000013137892 */ /* 0x000fe4000f8efcff */
[----:B------:R-:W-:Y:S02]  /*1c60*/  ULOP3.LUT UR20, UR20, 0x10000, URZ, 0xfc, !UPT ;  /* 0x0001000014147892 */ /* 0x000fe4000f8efcff */
[----:B------:R-:W-:Y:S02]  /*1c70*/  ULOP3.LUT UR21, UR21, 0x10000, URZ, 0xfc, !UPT ;  /* 0x0001000015157892 */ /* 0x000fe4000f8efcff */
[----:B------:R-:W-:Y:S01]  /*1c80*/  ULOP3.LUT UR22, UR22, 0x10000, URZ, 0xfc, !UPT ;  /* 0x0001000016167892 */ /* 0x000fe2000f8efcff */
[----:B------:R-:W-:Y:S01]  /*1c90*/  UMOV UR31, 0x1 ;  /* 0x00000001001f7882 */ /* 0x000fe20000000000 */
[----:B------:R-:W-:Y:S01]  /*1ca0*/  UMOV UR30, URZ ;  /* 0x000000ff001e7c82 */ /* 0x000fe20008000000 */
[----:B------:R-:W-:Y:S01]  /*1cb0*/  UMOV UR29, URZ ;  /* 0x000000ff001d7c82 */ /* 0x000fe20008000000 */
[----:B------:R-:W-:Y:S01]  /*1cc0*/  UMOV UR46, URZ ;  /* 0x000000ff002e7c82 */ /* 0x000fe20008000000 */
[----:B------:R-:W-:Y:S01]  /*1cd0*/  UMOV UR40, URZ ;  /* 0x000000ff00287c82 */ /* 0x000fe20008000000 */
[----:B------:R-:W-:Y:S01]  /*1ce0*/  UMOV UR36, URZ ;  /* 0x000000ff00247c82 */ /* 0x000fe20008000000 */
[----:B------:R-:W-:-:S05]  /*1cf0*/  UMOV UR34, URZ ;  /* 0x000000ff00227c82 */ /* 0x000fca0008000000 */
.L_x_31:
[----:B------:R-:W-:Y:S02]  /*1d00*/  USHF.L.U32 UR16, UR30, 0x1f, URZ ;  /* 0x0000001f1e107899 */ /* 0x000fe400080006ff */
[----:B------:R-:W-:Y:S02]  /*1d10*/  ULEA UR17, UR29, UR12, 0x3 ;  /* 0x0000000c1d117291 */ /* 0x000fe4000f8e18ff */
[----:B------:R-:W-:Y:S02]  /*1d20*/  USHF.L.U32 UR13, UR31, 0x1f, URZ ;  /* 0x0000001f1f0d7899 */ /* 0x000fe400080006ff */
[----:B----4-:R-:W-:Y:S01]  /*1d30*/  MOV R2, UR16 ;  /* 0x0000001000027c02 */ /* 0x010fe20008000f00 */
[----:B------:R-:W-:Y:S02]  /*1d40*/  ULOP3.LUT UR31, UR31, 0x1, URZ, 0x3c, !UPT ;  /* 0x000000011f1f7892 */ /* 0x000fe4000f8e3cff */
[----:B------:R-:W-:Y:S01]  /*1d50*/  UPLOP3.LUT UP2, UPT, UPT, UPT, UPT, 0x40, 0x4 ;  /* 0x000000000004789c */ /* 0x000fe20003f4e870 */
[----:B------:R-:W-:Y:S01]  /*1d60*/  MOV R0, UR13 ;  /* 0x0000000d00007c02 */ /* 0x000fe20008000f00 */
[----:B------:R3:W4:Y:S01]  /*1d70*/  SYNCS.PHASECHK.TRANS64.TRYWAIT P1, [UR17], R2 ;  /* 0x00000002ff0075a7 */ /* 0x0007220008021111 */
[----:B------:R-:W-:-:S02]  /*1d80*/  UIMAD UR17, UR31, 0xd0, UR32 ;  /* 0x000000d01f1178a4 */ /* 0x000fc4000f8e0220 */
[----:B------:R-:W5:Y:S02]  /*1d90*/  SYNCS.PHASECHK.TRANS64.TRYWAIT P0, [UR12+0x38], R0 ;  /* 0x00003800ff0075a7 */ /* 0x000f64000800110c */
[----:B---345:R-:W-:Y:S08]  /*1da0*/  @P0 BRA `(.L_x_25) ;  /* 0x0000000000080947 */ /* 0x038ff00003800000 */
[----:B------:R-:W3:Y:S02]  /*1db0*/  SYNCS.PHASECHK.TRANS64.TRYWAIT P0, [UR12+0x38], R0 ;  /* 0x00003800ff0075a7 */ /* 0x000ee4000800110c */
[----:B---3--:R-:W-:Y:S05]  /*1dc0*/  @!P0 BRA `(.L_x_26) ;  /* 0x00000030009c8947 */ /* 0x008fea0003800000 */
.L_x_25:
[----:B------:R-:W-:-:S05]  /*1dd0*/  UMOV UR27, URZ ;  /* 0x000000ff001b7c82 */ /* 0x000fca0008000000 */
.L_x_29:
[----:B------:R-:W-:Y:S02]  /*1de0*/  UIADD3 UR23, UPT, UPT, UR29, 0x1, URZ ;  /* 0x000000011d177890 */ /* 0x000fe4000fffe0ff */
[----:B------:R-:W-:Y:S02]  /*1df0*/  UISETP.GT.U32.AND UP0, UPT, UR27, 0xe, UPT ;  /* 0x0000000e1b00788c */ /* 0x000fe4000bf04070 */
[----:B----4-:R-:W-:Y:S02]  /*1e00*/  ULEA UR62, UR29, UR20, 0x6 ;  /* 0x000000141d3e7291 */ /* 0x010fe4000f8e30ff */
[----:B------:R-:W-:Y:S02]  /*1e10*/  ULEA UR58, UR29, UR19, 0x7 ;  /* 0x000000131d3a7291 */ /* 0x000fe4000f8e38ff */
[----:B------:R-:W-:Y:S01]  /*1e20*/  ULEA UR50, UR29, UR22, 0xb ;  /* 0x000000161d327291 */ /* 0x000fe2000f8e58ff */
[----:B------:R-:W-:Y:S01]  /*1e30*/  PLOP3.LUT P0, PT, PT, PT, UP0, 0x80, 0x8 ;  /* 0x000000000008781c */ /* 0x000fe20003f0f008 */
[----:B------:R-:W-:Y:S02]  /*1e40*/  ULEA UR48, UR29, UR21, 0xa ;  /* 0x000000151d307291 */ /* 0x000fe4000f8e50ff */
[----:B------:R-:W-:Y:S02]  /*1e50*/  ULEA UR13, UR29, UR12, 0x3 ;  /* 0x0000000c1d0d7291 */ /* 0x000fe4000f8e18ff */
[----:B------:R-:W-:Y:S02]  /*1e60*/  UISETP.NE.AND UP1, UPT, UR23, 0x3, UPT ;  /* 0x000000031700788c */ /* 0x000fe4000bf25270 */
[----:B------:R-:W-:Y:S02]  /*1e70*/  UIADD3 UR60, UPT, UPT, UR62, 0x20, URZ ;  /* 0x000000203e3c7890 */ /* 0x000fe4000fffe0ff */
        /* <DEDUP_REMOVED lines=10> */
[----:B------:R-:W-:Y:S02]  /*1f20*/  USEL UR25, URZ, 0x1, UP1 ;  /* 0x00000001ff197887 */ /* 0x000fe40008800000 */
[----:B------:R-:W-:Y:S01]  /*1f30*/  USEL UR29, UR23, URZ, UP1 ;  /* 0x000000ff171d7287 */ /* 0x000fe20008800000 */
[----:B------:R-:W-:Y:S01]  /*1f40*/  UMOV UR63, 0x4008 ;  /* 0x00004008003f7882 */ /* 0x000fe20000000000 */
        /* <DEDUP_REMOVED lines=10> */
[----:B---3--:R-:W-:Y:S05]  /*1ff0*/  @P1 BRA `(.L_x_27) ;  /* 0x0000000000101947 */ /* 0x008fea0003800000 */
[----:B------:R-:W-:Y:S06]  /*2000*/  USHF.L.U32 UR23, UR30, 0x1f, URZ ;  /* 0x0000001f1e177899 */ /* 0x000fec00080006ff */
[----:B---3--:R-:W-:Y:S04]  /*2010*/  MOV R0, UR23 ;  /* 0x0000001700007c02 */ /* 0x008fe80008000f00 */
[----:B------:R-:W3:Y:S02]  /*2020*/  SYNCS.PHASECHK.TRANS64.TRYWAIT P1, [UR13], R0 ;  /* 0x00000000ff0075a7 */ /* 0x000ee4000802110d */
[----:B---3--:R-:W-:Y:S05]  /*2030*/  @!P1 BRA `(.L_x_28) ;  /* 0x0000003000209947 */ /* 0x008fea0003800000 */
.L_x_27:
[----:B------:R-:W-:Y:S01]  /*2040*/  ULOP3.LUT UR30, UR30, UR25, URZ, 0x3c, !UPT ;  /* 0x000000191e1e7292 */ /* 0x000fe2000f8e3cff */
[----:B------:R-:W-:Y:S01]  /*2050*/  PLOP3.LUT P1, PT, PT, PT, PT, 0x80, 0x8 ;  /* 0x000000000008781c */ /* 0x000fe20003f2f070 */
[----:B------:R-:W-:Y:S01]  /*2060*/  UIADD3 UR27, UPT, UPT, UR27, 0x1, URZ ;  /* 0x000000011b1b7890 */ /* 0x000fe2000fffe0ff */
[----:B------:R4:W-:Y:S01]  /*2070*/  UTCCP.T.S.4x32dp128bit tmem[UR32+0x1d0], gdesc[UR62] ;  /* 0x0001d03e200079e7 */ /* 0x0009e20009100000 */
[----:B------:R-:W-:Y:S01]  /*2080*/  UMOV UR66, UR16 ;  /* 0x0000001000427c82 */ /* 0x000fe20008000000 */
[----:B------:R-:W-:Y:S01]  /*2090*/  @!UP0 USHF.L.U32 UR13, UR30, 0x1f, URZ ;  /* 0x0000001f1e0d8899 */ /* 0x000fe200080006ff */
[----:B------:R4:W-:Y:S01]  /*20a0*/  UTCCP.T.S.4x32dp128bit tmem[UR32+0x1d4], gdesc[UR60] ;  /* 0x0001d43c200079e7 */ /* 0x0009e20009100000 */
[----:B------:R-:W-:Y:S01]  /*20b0*/  @!UP0 ULEA UR16, UR29, UR12, 0x3 ;  /* 0x0000000c1d108291 */ /* 0x000fe2000f8e18ff */
[----:B------:R4:W-:Y:S01]  /*20c0*/  UTCCP.T.S.4x32dp128bit tmem[UR32+0x1e0], gdesc[UR58] ;  /* 0x0001e03a200079e7 */ /* 0x0009e20009100000 */
[----:B------:R4:W-:Y:S01]  /*20d0*/  UTCCP.T.S.4x32dp128bit tmem[UR32+0x1e4], gdesc[UR56] ;  /* 0x0001e438200079e7 */ /* 0x0009e20009100000 */
[----:B------:R4:W-:Y:S01]  /*20e0*/  UTCCP.T.S.4x32dp128bit tmem[UR32+0x1e8], gdesc[UR54] ;  /* 0x0001e836200079e7 */ /* 0x0009e20009100000 */
[----:B------:R4:W-:Y:S01]  /*20f0*/  UTCCP.T.S.4x32dp128bit tmem[UR32+0x1ec], gdesc[UR52] ;  /* 0x0001ec34200079e7 */ /* 0x0009e20009100000 */
[----:B------:R4:W-:Y:S01]  /*2100*/  UTCOMMA gdesc[UR48], gdesc[UR50], tmem[UR17], tmem[UR46], idesc[UR47], tmem[UR10], UP2 ;  /* 0xc00a2e32300075ea */ /* 0x0009e20009000011 */
[----:B------:R-:W-:Y:S01]  /*2110*/  UMOV UR64, UR28 ;  /* 0x0000001c00407c82 */ /* 0x000fe20008000000 */
[----:B------:R-:W-:Y:S01]  /*2120*/  UMOV UR65, 0x40004040 ;  /* 0x4000404000417882 */ /* 0x000fe20000000000 */
[----:B---3--:R-:W-:Y:S01]  /*2130*/  MOV R0, UR13 ;  /* 0x0000000d00007c02 */ /* 0x008fe20008000f00 */
[----:B------:R4:W-:Y:S01]  /*2140*/  UTCOMMA gdesc[UR42], gdesc[UR44], tmem[UR17], tmem[UR40], idesc[UR41], tmem[UR6], UPT ;  /* 0xc006282c2a0075ea */ /* 0x0009e2000b800011 */
[----:B------:R-:W-:Y:S01]  /*2150*/  UMOV UR67, 0x40004040 ;  /* 0x4000404000437882 */ /* 0x000fe20000000000 */
[----:B------:R-:W-:Y:S01]  /*2160*/  UMOV UR68, UR18 ;  /* 0x0000001200447c82 */ /* 0x000fe20008000000 */
[----:B------:R-:W-:Y:S01]  /*2170*/  UMOV UR69, 0x40004040 ;  /* 0x4000404000457882 */ /* 0x000fe20000000000 */
[----:B------:R4:W-:Y:S01]  /*2180*/  UTCOMMA gdesc[UR64], gdesc[UR38], tmem[UR17], tmem[UR36], idesc[UR37], tmem[UR8], UPT ;  /* 0xc0082426400075ea */ /* 0x0009e2000b800011 */
[----:B------:R4:W-:Y:S01]  /*2190*/  UTCOMMA gdesc[UR68], gdesc[UR66], tmem[UR17], tmem[UR34], idesc[UR35], tmem[UR4], UPT ;  /* 0xc0042242440075ea */ /* 0x0009e2000b800011 */
[----:B------:R4:W-:Y:S01]  /*21a0*/  UTCBAR [UR26], URZ ;  /* 0x000000ff1a0073e9 */ /* 0x0009e200080000ff */
[----:B------:R4:W3:Y:S01]  /*21b0*/  @!P0 SYNCS.PHASECHK.TRANS64.TRYWAIT P1, [UR16], R0 ;  /* 0x00000000ff0085a7 */ /* 0x0008e20008021110 */
[----:B------:R-:W-:Y:S02]  /*21c0*/  UISETP.NE.AND UP0, UPT, UR27, 0x10, UPT ;  /* 0x000000101b00788c */ /* 0x000fe4000bf05270 */
[----:B------:R-:W-:Y:S07]  /*21d0*/  UPLOP3.LUT UP2, UPT, UPT, UPT, UPT, 0x80, 0x8 ;  /* 0x000000000008789c */ /* 0x000fee0003f4f070 */
[----:B------:R-:W-:Y:S05]  /*21e0*/  BRA.U UP0, `(.L_x_29) ;  /* 0xfffffff900fc7547 */ /* 0x000fea000b83ffff */
[----:B------:R-:W-:Y:S01]  /*21f0*/  USHF.L.U32 UR13, UR31, 0x1f, URZ ;  /* 0x0000001f1f0d7899 */ /* 0x000fe200080006ff */
[----:B------:R-:W-:Y:S01]  /*2200*/  LEA R2, R5, UR12, 0x3 ;  /* 0x0000000c05027c11 */ /* 0x000fe2000f8e18ff */
[----:B------:R4:W-:Y:S01]  /*2210*/  UTCBAR [UR24], URZ ;  /* 0x000000ff180073e9 */ /* 0x0009e200080000ff */
[----:B------:R-:W-:-:S03]  /*2220*/  SHF.L.U32 R3, R4, 0x1f, RZ ;  /* 0x0000001f04037819 */ /* 0x000fc600000006ff */
[----:B----4-:R-:W-:-:S04]  /*2230*/  IMAD.U32 R0, RZ, RZ, UR13 ;  /* 0x0000000dff007e24 */ /* 0x010fc8000f8e00ff */
[----:B------:R4:W-:Y:S01]  /*2240*/  SYNCS.PHASECHK.TRANS64.TRYWAIT PT, [UR12+0x38], R0 ;  /* 0x00003800ff0075a7 */ /* 0x0009e200080e110c */
[----:B------:R-:W5:Y:S02]  /*2250*/  SYNCS.PHASECHK.TRANS64.TRYWAIT P0, [R2+URZ+0x40], R3 ;  /* 0x00004003020075a7 */ /* 0x000f6400080011ff */
[----:B----45:R-:W-:Y:S05]  /*2260*/  @!P0 BRA `(.L_x_30) ;  /* 0x0000002c00b48947 */ /* 0x030fea0003800000 */
.L_x_75:
[C---:B------:R-:W-:Y:S01]  /*2270*/  LEA R0, R5.reuse, UR12, 0x4 ;  /* 0x0000000c05007c11 */ /* 0x040fe2000f8e20ff */
[----:B------:R-:W-:Y:S02]  /*2280*/  VIADD R5, R5, 0x1 ;  /* 0x0000000105057836 */ /* 0x000fe40000000000 */
[----:B------:R-:W-:-:S03]  /*2290*/  IMAD.MOV.U32 R3, RZ, RZ, 0x1 ;  /* 0x00000001ff037424 */ /* 0x000fc600078e00ff */
[----:B------:R-:W5:Y:S01]  /*22a0*/  LDS R0, [R0+0x2c81c] ;  /* 0x02c81c0000007984 */ /* 0x000f620000000800 */
[C---:B---3--:R-:W-:Y:S01]  /*22b0*/  ISETP.NE.AND P1, PT, R5.reuse, 0x2, PT ;  /* 0x000000020500780c */ /* 0x048fe20003f25270 */
[----:B------:R3:W-:Y:S06]  /*22c0*/  MEMBAR.ALL.CTA ;  /* 0x0000000000007992 */ /* 0x0007ec0000008000 */
[----:B---3--:R-:W3:Y:S01]  /*22d0*/  FENCE.VIEW.ASYNC.S ;  /* 0x00000000000073c6 */ /* 0x008ee20000000000 */
[----:B------:R-:W-:Y:S01]  /*22e0*/  SEL R5, R5, RZ, P1 ;  /* 0x000000ff05057207 */ /* 0x000fe20000800000 */
[----:B---3--:R3:W-:Y:S01]  /*22f0*/  SYNCS.ARRIVE.TRANS64.ART0 RZ, [R2+URZ+0x50], R3 ;  /* 0x0000500302ff79a7 */ /* 0x0087e200085000ff */
[----:B-----5:R-:W-:-:S02]  /*2300*/  ISETP.NE.AND P0, PT, R0, 0x1, PT ;  /* 0x000000010000780c */ /* 0x020fc40003f05270 */
[----:B---3--:R-:W-:-:S04]  /*2310*/  SEL R3, RZ, 0x1, P1 ;  /* 0x00000001ff037807 */ /* 0x008fc80000800000 */
[----:B------:R-:W-:-:S07]  /*2320*/  LOP3.LUT R4, R4, R3, RZ, 0x3c, !PT ;  /* 0x0000000304047212 */ /* 0x000fce00078e3cff */
[----:B------:R-:W-:Y:S05]  /*2330*/  @!P0 BRA `(.L_x_31) ;  /* 0xfffffff800708947 */ /* 0x000fea000383ffff */
.L_x_24:
[----:B------:R-:W3:Y:S02]  /*2340*/  S2UR UR4, SR_CgaCtaId ;  /* 0x00000000000479c3 */ /* 0x000ee40000008800 */
[----:B---3--:R-:W-:-:S04]  /*2350*/  ULOP3.LUT UR4, UR4, 0x1, URZ, 0xc0, !UPT ;  /* 0x0000000104047892 */ /* 0x008fc8000f8ec0ff */
[----:B------:R-:W-:-:S09]  /*2360*/  UISETP.NE.U32.AND UP0, UPT, UR4, 0x1, UPT ;  /* 0x000000010400788c */ /* 0x000fd2000bf05070 */
[----:B------:R-:W-:Y:S05]  /*2370*/  BRA.U !UP0, `(.L_x_22) ;  /* 0x0000000108107547 */ /* 0x000fea000b800000 */
[----:B------:R-:W-:-:S06]  /*2380*/  USHF.L.U32 UR31, UR31, 0x1f, URZ ;  /* 0x0000001f1f1f7899 */ /* 0x000fcc00080006ff */
[----:B------:R-:W-:-:S04]  /*2390*/  MOV R0, UR31 ;  /* 0x0000001f00007c02 */ /* 0x000fc80008000f00 */
[----:B------:R-:W3:Y:S02]  /*23a0*/  SYNCS.PHASECHK.TRANS64.TRYWAIT P0, [UR12+0x38], R0 ;  /* 0x00003800ff0075a7 */ /* 0x000ee4000800110c */
[----:B---3--:R-:W-:Y:S05]  /*23b0*/  @!P0 BRA `(.L_x_32) ;  /* 0x0000002c007c8947 */ /* 0x008fea0003800000 */
.L_x_22:
[----:B------:R-:W-:-:S13]  /*23c0*/  ISETP.GT.AND P0, PT, R71, 0x3, PT ;  /* 0x000000034700780c */ /* 0x000fda0003f04270 */
[----:B-1----:R-:W-:Y:S05]  /*23d0*/  @P0 EXIT ;  /* 0x000000000000094d */ /* 0x002fea0003800000 */
[----:B------:R-:W-:Y:S05]  /*23e0*/  BRA.U !UP4, `(.L_x_33) ;  /* 0x000000010cb87547 */ /* 0x000fea000b800000 */
[----:B------:R-:W1:Y:S01]  /*23f0*/  S2UR UR6, SR_CgaCtaId ;  /* 0x00000000000679c3 */ /* 0x000e620000008800 */
[----:B------:R-:W-:Y:S01]  /*2400*/  NOP ;  /* 0x0000000000007918 */ /* 0x000fe20000000000 */
[----:B------:R-:W-:Y:S01]  /*2410*/  UMOV UR4, 0x40 ;  /* 0x0000004000047882 */ /* 0x000fe20000000000 */
[----:B------:R-:W-:Y:S01]  /*2420*/  UMOV UR5, 0x400 ;  /* 0x0000040000057882 */ /* 0x000fe20000000000 */
[----:B-1----:R-:W-:Y:S02]  /*2430*/  ULEA UR4, UR6, UR4, 0x18 ;  /* 0x0000000406047291 */ /* 0x002fe4000f8ec0ff */
[----:B------:R-:W-:-:S07]  /*2440*/  ULEA UR5, UR6, UR5, 0x18 ;  /* 0x0000000506057291 */ /* 0x000fce000f8ec0ff */
[----:B---3--:R-:W1:Y:S02]  /*2450*/  LDS.U8 R0, [UR4] ;  /* 0x00000004ff007984 */ /* 0x008e640008000000 */
[----:B-1----:R-:W-:-:S13]  /*2460*/  ISETP.NE.AND P0, PT, R0, RZ, PT ;  /* 0x000000ff0000720c */ /* 0x002fda0003f05270 */
[----:B------:R-:W-:Y:S05]  /*2470*/  @P0 BRA `(.L_x_34) ;  /* 0x00000000007c0947 */ /* 0x000fea0003800000 */
[----:B------:R-:W-:-:S13]  /*2480*/  ELECT P0, URZ, PT ;  /* 0x0000000000ff782f */ /* 0x000fda0003800000 */
[----:B------:R-:W-:Y:S05]  /*2490*/  @!P0 BRA `(.L_x_35) ;  /* 0x0000000000848947 */ /* 0x000fea0003800000 */
[----:B------:R-:W-:Y:S01]  /*24a0*/  UMOV UR4, 0x10 ;  /* 0x0000001000047882 */ /* 0x000fe20000000000 */
[----:B----4-:R-:W-:-:S04]  /*24b0*/  IMAD.MOV.U32 R2, RZ, RZ, 0xffff ;  /* 0x0000ffffff027424 */ /* 0x010fc800078e00ff */
[----:B------:R-:W-:Y:S04]  /*24c0*/  DEPBAR.LE SB1, 0x36 ;  /* 0x00009d800000791a */ /* 0x000fe80000000000 */
[----:B------:R-:W1:Y:S02]  /*24d0*/  UTCATOMSWS.FIND_AND_SET.ALIGN UP0, UR4, UR4 ;  /* 0x00000004000475e3 */ /* 0x000e640008000800 */
[----:B-1----:R-:W-:Y:S01]  /*24e0*/  PLOP3.LUT P0, PT, PT, PT, UP0, 0x80, 0x8 ;  /* 0x000000000008781c */ /* 0x002fe20003f0f008 */
[----:B------:R-:W-:-:S03]  /*24f0*/  IMAD.U32 R5, RZ, RZ, UR4 ;  /* 0x00000004ff057e24 */ /* 0x000fc6000f8e00ff */
[----:B------:R-:W-:-:S04]  /*2500*/  SEL R0, RZ, 0xffffffff, !P0 ;  /* 0xffffffffff007807 */ /* 0x000fc80004000000 */
[----:B------:R-:W-:Y:S01]  /*2510*/  ISETP.NE.AND P0, PT, R0, RZ, PT ;  /* 0x000000ff0000720c */ /* 0x000fe20003f05270 */
[----:B------:R-:W-:-:S12]  /*2520*/  IMAD.MOV.U32 R0, RZ, RZ, 0x1 ;  /* 0x00000001ff007424 */ /* 0x000fd800078e00ff */
[----:B------:R-:W-:Y:S05]  /*2530*/  @P0 BRA `(.L_x_36) ;  /* 0x0000000000240947 */ /* 0x000fea0003800000 */
.L_x_37:
[----:B------:R-:W-:Y:S05]  /*2540*/  NANOSLEEP 0x64 ;  /* 0x000000640000795d */ /* 0x000fea0003800000 */
[----:B------:R-:W-:-:S05]  /*2550*/  UMOV UR4, 0x10 ;  /* 0x0000001000047882 */ /* 0x000fca0000000000 */
[----:B------:R-:W-:Y:S04]  /*2560*/  DEPBAR.LE SB1, 0x36 ;  /* 0x00009d800000791a */ /* 0x000fe80000000000 */
[----:B------:R-:W1:Y:S02]  /*2570*/  UTCATOMSWS.FIND_AND_SET.ALIGN UP0, UR4, UR4 ;  /* 0x00000004000475e3 */ /* 0x000e640008000800 */
[----:B-1----:R-:W-:Y:S01]  /*2580*/  PLOP3.LUT P0, PT, PT, PT, UP0, 0x80, 0x8 ;  /* 0x000000000008781c */ /* 0x002fe20003f0f008 */
[----:B------:R-:W-:-:S03]  /*2590*/  IMAD.U32 R5, RZ, RZ, UR4 ;  /* 0x00000004ff057e24 */ /* 0x000fc6000f8e00ff */
[----:B------:R-:W-:-:S04]  /*25a0*/  SEL R3, RZ, 0xffffffff, !P0 ;  /* 0xffffffffff037807 */ /* 0x000fc80004000000 */
[----:B------:R-:W-:-:S13]  /*25b0*/  ISETP.NE.AND P0, PT, R3, RZ, PT ;  /* 0x000000ff0300720c */ /* 0x000fda0003f05270 */
[----:B------:R-:W-:Y:S05]  /*25c0*/  @!P0 BRA `(.L_x_37) ;  /* 0xfffffffc00dc8947 */ /* 0x000fea000383ffff */
.L_x_36:
[C---:B------:R-:W-:Y:S01]  /*25d0*/  VIADD R3, R5.reuse, 0x10 ;  /* 0x0000001005037836 */ /* 0x040fe20000000000 */
[----:B------:R-:W-:Y:S01]  /*25e0*/  UMOV UR4, 0x50 ;  /* 0x0000005000047882 */ /* 0x000fe20000000000 */
[----:B------:R-:W-:Y:S01]  /*25f0*/  SHF.L.U32 R2, R2, R5, RZ ;  /* 0x0000000502027219 */ /* 0x000fe200000006ff */
[----:B------:R-:W-:Y:S01]  /*2600*/  ULEA UR4, UR6, UR4, 0x18 ;  /* 0x0000000406047291 */ /* 0x000fe2000f8ec0ff */
[----:B------:R-:W-:Y:S01]  /*2610*/  IMAD.SHL.U32 R5, R5, 0x20, RZ ;  /* 0x0000002005057824 */ /* 0x000fe200078e00ff */
[----:B------:R-:W-:-:S04]  /*2620*/  SHF.L.U32 R3, R0, R3, RZ ;  /* 0x0000000300037219 */ /* 0x000fc800000006ff */
[----:B------:R-:W-:-:S05]  /*2630*/  LOP3.LUT R2, R3, R2, RZ, 0xfc, !PT ;  /* 0x0000000203027212 */ /* 0x000fca00078efcff */
[----:B------:R1:W-:Y:S04]  /*2640*/  ATOMS.OR RZ, [UR4], R2 ;  /* 0x00000002ffff798c */ /* 0x0003e8000b000004 */
[----:B------:R1:W-:Y:S01]  /*2650*/  STS [UR5+0x68], R5 ;  /* 0x00006805ff007988 */ /* 0x0003e20008000805 */
[----:B------:R-:W-:Y:S05]  /*2660*/  BRA `(.L_x_35) ;  /* 0x0000000000107947 */ /* 0x000fea0003800000 */
.L_x_34:
[----:B------:R-:W-:Y:S02]  /*2670*/  MOV R0, 0xffffffff ;  /* 0xffffffff00007802 */ /* 0x000fe40000000f00 */
[----:B----4-:R-:W-:-:S03]  /*2680*/  MOV R2, 0x26b0 ;  /* 0x000026b000027802 */ /* 0x010fc60000000f00 */
[----:B------:R1:W-:Y:S04]  /*2690*/  STS [UR5+0x68], R0 ;  /* 0x00006800ff007988 */ /* 0x0003e80008000805 */
[----:B-12---:R-:W-:Y:S05]  /*26a0*/  CALL.REL.NOINC `($__internal_1_$__cuda_sm10x_tcgen05_guardrail_trap_phase_invalid_during_alloc) ;  /* 0x0000002c00347944 */ /* 0x006fea0003c00000 */
.L_x_35:
[----:B------:R-:W-:Y:S05]  /*26b0*/  WARPSYNC.ALL ;  /* 0x0000000000007948 */ /* 0x000fea0003800000 */
[----:B------:R-:W-:Y:S01]  /*26c0*/  NOP ;  /* 0x0000000000007918 */ /* 0x000fe20000000000 */
.L_x_33:
[----:B------:R-:W5:Y:S08]  /*26d0*/  S2UR UR4, SR_CgaCtaId ;  /* 0x00000000000479c3 */ /* 0x000f700000008800 */
[----:B------:R-:W-:Y:S06]  /*26e0*/  BAR.SYNC.DEFER_BLOCKING 0x3, 0xa0 ;  /* 0x00c2800000007b1d */ /* 0x000fec0000010000 */
[----:B------:R-:W-:-:S02]  /*26f0*/  UMOV UR5, 0x400 ;  /* 0x0000040000057882 */ /* 0x000fc40000000000 */
[----:B-----5:R-:W-:-:S06]  /*2700*/  ULEA UR4, UR4, UR5, 0x18 ;  /* 0x0000000504047291 */ /* 0x020fcc000f8ec0ff */
[----:B---3--:R-:W-:-:S05]  /*2710*/  MOV R3, UR4 ;  /* 0x0000000400037c02 */ /* 0x008fca0008000f00 */
[----:B------:R3:W1:Y:S01]  /*2720*/  LDS R70, [R3+0x68] ;  /* 0x0000680003467984 */ /* 0x0006620000000800 */
[----:B------:R-:W5:Y:S02]  /*2730*/  SYNCS.PHASECHK.TRANS64.TRYWAIT P0, [R3+URZ+0x40], RZ ;  /* 0x000040ff030075a7 */ /* 0x000f6400080011ff */
[----:B-1-3-5:R-:W-:Y:S05]  /*2740*/  @!P0 BRA `(.L_x_38) ;  /* 0x0000002800b88947 */ /* 0x02afea0003800000 */
.L_x_77:
[----:B------:R-:W3:Y:S01]  /*2750*/  LDS.128 R60, [R3+0x2c810] ;  /* 0x02c81000033c7984 */ /* 0x000ee20000000c00 */
[----:B------:R-:W-:Y:S01]  /*2760*/  HFMA2 R0, -RZ, RZ, 0, 5.9604644775390625e-08 ;  /* 0x00000001ff007431 */ /* 0x000fe200000001ff */
[----:B------:R5:W-:Y:S06]  /*2770*/  MEMBAR.ALL.CTA ;  /* 0x0000000000007992 */ /* 0x000bec0000008000 */
[----:B-----5:R-:W5:Y:S02]  /*2780*/  FENCE.VIEW.ASYNC.S ;  /* 0x00000000000073c6 */ /* 0x020f640000000000 */
[----:B-----5:R1:W-:Y:S01]  /*2790*/  SYNCS.ARRIVE.TRANS64.ART0 RZ, [R3+URZ+0x50], R0 ;  /* 0x0000500003ff79a7 */ /* 0x0203e200085000ff */
[----:B---3--:R-:W-:-:S13]  /*27a0*/  ISETP.NE.AND P0, PT, R63, 0x1, PT ;  /* 0x000000013f00780c */ /* 0x008fda0003f05270 */
[----:B-1----:R-:W-:Y:S05]  /*27b0*/  @P0 BRA `(.L_x_39) ;  /* 0x0000002000800947 */ /* 0x002fea0003800000 */
[----:B------:R-:W1:Y:S01]  /*27c0*/  S2UR UR8, SR_CgaCtaId ;  /* 0x00000000000879c3 */ /* 0x000e620000008800 */
[----:B------:R-:W3:Y:S01]  /*27d0*/  S2R R64, SR_LANEID ;  /* 0x0000000000407919 */ /* 0x000ee20000000000 */
[----:B------:R-:W-:Y:S01]  /*27e0*/  IMAD R69, R71, 0x4, R3 ;  /* 0x0000000447457824 */ /* 0x000fe200078e0203 */
[----:B------:R-:W-:Y:S01]  /*27f0*/  MOV R67, RZ ;  /* 0x000000ff00437202 */ /* 0x000fe20000000f00 */
[----:B------:R-:W-:Y:S01]  /*2800*/  IMAD.MOV.U32 R68, RZ, RZ, 0x1 ;  /* 0x00000001ff447424 */ /* 0x000fe200078e00ff */
[----:B------:R-:W-:Y:S01]  /*2810*/  MOV R65, RZ ;  /* 0x000000ff00417202 */ /* 0x000fe20000000f00 */
[----:B------:R-:W-:Y:S01]  /*2820*/  UMOV UR9, 0x400 ;  /* 0x0000040000097882 */ /* 0x000fe20000000000 */
[----:B------:R-:W4:Y:S01]  /*2830*/  LDCU.64 UR10, c[0x0][0x348] ;  /* 0x00006900ff0a77ac */ /* 0x000f220008000a00 */
[----:B-1----:R-:W-:-:S12]  /*2840*/  ULEA UR7, UR8, UR9, 0x18 ;  /* 0x0000000908077291 */ /* 0x002fd8000f8ec0ff */
.L_x_52:
[----:B-12---:R-:W1:Y:S01]  /*2850*/  LDC.64 R8, c[0x0][0x750] ;  /* 0x0001d400ff087b82 */ /* 0x006e620000000a00 */
[----:B------:R-:W-:-:S04]  /*2860*/  SHF.L.U32 R63, R60, 0x7, RZ ;  /* 0x000000073c3f7819 */ /* 0x000fc800000006ff */
[----:B----4-:R-:W-:-:S03]  /*2870*/  IADD3 R7, PT, PT, R63, R66, RZ ;  /* 0x000000423f077210 */ /* 0x010fc60007ffe0ff */
[----:B---3--:R-:W2:Y:S01]  /*2880*/  LDC.64 R4, c[0x0][0x758] ;  /* 0x0001d600ff047b82 */ /* 0x008ea20000000a00 */
[----:B-1----:R-:W-:-:S05]  /*2890*/  IMAD.WIDE R8, R62, 0x4, R8 ;  /* 0x000000043e087825 */ /* 0x002fca00078e0208 */
[----:B------:R1:W5:Y:S01]  /*28a0*/  LDG.E R72, desc[UR14][R8.64] ;  /* 0x0000000e08487981 */ /* 0x000362000c1e1900 */
[----:B--2---:R-:W-:-:S04]  /*28b0*/  IMAD.WIDE R6, R7, 0x4, R4 ;  /* 0x0000000407067825 */ /* 0x004fc800078e0204 */
[----:B------:R-:W-:Y:S01]  /*28c0*/  IMAD.U32 R4, R65, -0x80000000, RZ ;  /* 0x8000000041047824 */ /* 0x000fe200078e00ff */
[----:B------:R1:W5:Y:S03]  /*28d0*/  LDG.E R60, desc[UR14][R6.64] ;  /* 0x0000000e063c7981 */ /* 0x000366000c1e1900 */
[----:B------:R-:W2:Y:S01]  /*28e0*/  SYNCS.PHASECHK.TRANS64.TRYWAIT P0, [R3+URZ+0x30], R4 ;  /* 0x00003004030075a7 */ /* 0x000ea200080011ff */
[----:B------:R-:W-:Y:S01]  /*28f0*/  SHF.L.U32 R5, R66, 0x10, RZ ;  /* 0x0000001042057819 */ /* 0x000fe200000006ff */
[----:B------:R-:W-:-:S03]  /*2900*/  IMAD.MOV.U32 R2, RZ, RZ, R62 ;  /* 0x000000ffff027224 */ /* 0x000fc600078e003e */
[----:B------:R-:W-:Y:S01]  /*2910*/  LOP3.LUT R5, R5, 0xe00000, RZ, 0xc0, !PT ;  /* 0x00e0000005057812 */ /* 0x000fe200078ec0ff */
[----:B-12---:R-:W-:Y:S06]  /*2920*/  @!P0 BRA `(.L_x_40) ;  /* 0x0000002800548947 */ /* 0x006fec0003800000 */
.L_x_79:
[----:B------:R-:W-:Y:S02]  /*2930*/  IMAD.IADD R4, R70, 0x1, R5 ;  /* 0x0000000146047824 */ /* 0x000fe400078e0205 */
[----:B------:R-:W-:Y:S01]  /*2940*/  HFMA2 R78, -RZ, RZ, 0, 0 ;  /* 0x00000000ff4e7431 */ /* 0x000fe200000001ff */
[----:B------:R-:W-:Y:S01]  /*2950*/  ISETP.NE.AND P3, PT, R65, RZ, PT ;  /* 0x000000ff4100720c */ /* 0x000fe20003f65270 */
[----:B------:R-:W-:Y:S01]  /*2960*/  IMAD.SHL.U32 R74, R61, 0x100, RZ ;  /* 0x000001003d4a7824 */ /* 0x000fe200078e00ff */
[----:B------:R-:W-:Y:S02]  /*2970*/  MOV R79, R65 ;  /* 0x00000041004f7202 */ /* 0x000fe40000000f00 */
[----:B------:R-:W-:Y:S01]  /*2980*/  CS2R R76, SRZ ;  /* 0x00000000004c7805 */ /* 0x000fe2000001ff00 */
[----:B------:R-:W-:Y:S02]  /*2990*/  IMAD.MOV.U32 R75, RZ, RZ, RZ ;  /* 0x000000ffff4b7224 */ /* 0x000fe400078e00ff */
[----:B------:R-:W-:-:S07]  /*29a0*/  IMAD R73, R65, 0xd0, R4 ;  /* 0x000000d041497824 */ /* 0x000fce00078e0204 */
.L_x_47:
[----:B------:R-:W-:Y:S01]  /*29b0*/  IADD3 R62, PT, PT, R76, 0x3, RZ ;  /* 0x000000034c3e7810 */ /* 0x000fe20007ffe0ff */
[----:B------:R-:W-:Y:S05]  /*29c0*/  WARPSYNC.ALL ;  /* 0x0000000000007948 */ /* 0x000fea0003800000 */
[----:B------:R-:W-:Y:S01]  /*29d0*/  NOP ;  /* 0x0000000000007918 */ /* 0x000fe20000000000 */
[----:B------:R-:W-:Y:S01]  /*29e0*/  SEL R80, R62, R77, !P3 ;  /* 0x0000004d3e507207 */ /* 0x000fe20005800000 */
[----:B------:R-:W-:Y:S01]  /*29f0*/  BSSY.RECONVERGENT B0, `(.L_x_41) ;  /* 0x0000073000007945 */ /* 0x000fe20003800200 */
[----:B------:R-:W-:Y:S02]  /*2a00*/  LEA R4, R66, R3, 0x7 ;  /* 0x0000000342047211 */ /* 0x000fe400078e38ff */
[----:B------:R-:W-:Y:S02]  /*2a10*/  SHF.L.U32 R80, R80, 0x6, RZ ;  /* 0x0000000650507819 */ /* 0x000fe400000006ff */
[----:B--2---:R-:W-:Y:S02]  /*2a20*/  IADD3 R9, PT, PT, R4, 0x440, RZ ;  /* 0x0000044004097810 */ /* 0x004fe40007ffe0ff */
[----:B-1----:R-:W-:Y:S02]  /*2a30*/  IADD3 R7, PT, PT, R80, R73, RZ ;  /* 0x0000004950077210 */ /* 0x002fe40007ffe0ff */
[C---:B------:R-:W-:Y:S02]  /*2a40*/  IADD3 R5, PT, PT, R4.reuse, 0x460, RZ ;  /* 0x0000046004057810 */ /* 0x040fe40007ffe0ff */
[----:B------:R-:W-:Y:S02]  /*2a50*/  R2UR UR4, R7 ;  /* 0x00000000070472ca */ /* 0x000fe400000e0000 */
[C---:B------:R-:W-:Y:S02]  /*2a60*/  IADD3 R6, PT, PT, R4.reuse, 0x470, RZ ;  /* 0x0000047004067810 */ /* 0x040fe40007ffe0ff */
[----:B------:R-:W-:Y:S02]  /*2a70*/  SHF.R.U32.HI R94, RZ, 0x3, R9 ;  /* 0x00000003ff5e7819 */ /* 0x000fe40000011609 */
[----:B------:R-:W-:Y:S02]  /*2a80*/  SHF.R.U32.HI R96, RZ, 0x3, R5 ;  /* 0x00000003ff607819 */ /* 0x000fe40000011605 */
[----:B------:R-:W-:Y:S02]  /*2a90*/  SHF.R.U32.HI R81, RZ, 0x3, R6 ;  /* 0x00000003ff517819 */ /* 0x000fe40000011606 */
[C---:B------:R-:W-:Y:S02]  /*2aa0*/  IADD3 R8, PT, PT, R4.reuse, 0x450, RZ ;  /* 0x0000045004087810 */ /* 0x040fe40007ffe0ff */
[----:B------:R-:W-:Y:S01]  /*2ab0*/  LOP3.LUT R94, R9, 0x70, R94, 0x78, !PT ;  /* 0x00000070095e7812 */ /* 0x000fe200078e785e */
[----:B------:R-:W1:Y:S01]  /*2ac0*/  LDTM.x32 R28, tmem[UR4+0x20] ;  /* 0x00002004001c79ee */ /* 0x000e6200082c0000 */
[----:B------:R-:W-:Y:S02]  /*2ad0*/  R2UR UR4, R7 ;  /* 0x00000000070472ca */ /* 0x000fe400000e0000 */
[----:B------:R-:W-:Y:S02]  /*2ae0*/  IADD3 R9, PT, PT, R4, 0x400, RZ ;  /* 0x0000040004097810 */ /* 0x000fe40007ffe0ff */
[----:B------:R-:W-:Y:S02]  /*2af0*/  SHF.R.U32.HI R95, RZ, 0x3, R8 ;  /* 0x00000003ff5f7819 */ /* 0x000fe40000011608 */
[----:B------:R-:W-:Y:S02]  /*2b00*/  SHF.R.U32.HI R82, RZ, 0x3, R9 ;  /* 0x00000003ff527819 */ /* 0x000fe40000011609 */
[----:B------:R-:W-:Y:S02]  /*2b10*/  LOP3.LUT R95, R8, 0x70, R95, 0x78, !PT ;  /* 0x00000070085f7812 */ /* 0x000fe400078e785f */
[----:B------:R-:W-:Y:S02]  /*2b20*/  LOP3.LUT R82, R9, 0x70, R82, 0x78, !PT ;  /* 0x0000007009527812 */ /* 0x000fe400078e7852 */
[----:B------:R-:W-:Y:S02]  /*2b30*/  LOP3.LUT R96, R5, 0x70, R96, 0x78, !PT ;  /* 0x0000007005607812 */ /* 0x000fe400078e7860 */
[----:B------:R-:W-:Y:S02]  /*2b40*/  IADD3 R5, PT, PT, R4, 0x420, RZ ;  /* 0x0000042004057810 */ /* 0x000fe40007ffe0ff */
[----:B------:R-:W-:Y:S02]  /*2b50*/  LOP3.LUT R81, R6, 0x70, R81, 0x78, !PT ;  /* 0x0000007006517812 */ /* 0x000fe400078e7851 */
[C---:B------:R-:W-:Y:S02]  /*2b60*/  IADD3 R6, PT, PT, R4.reuse, 0x410, RZ ;  /* 0x0000041004067810 */ /* 0x040fe40007ffe0ff */
[----:B------:R-:W-:Y:S02]  /*2b70*/  IADD3 R4, PT, PT, R4, 0x430, RZ ;  /* 0x0000043004047810 */ /* 0x000fe40007ffe0ff */
[----:B------:R-:W-:Y:S01]  /*2b80*/  SHF.R.U32.HI R83, RZ, 0x3, R6 ;  /* 0x00000003ff537819 */ /* 0x000fe20000011606 */
[C---:B-1---5:R-:W-:Y:S01]  /*2b90*/  FMUL R86, R72.reuse, R28 ;  /* 0x0000001c48567220 */ /* 0x062fe20000400000 */
[----:B------:R-:W-:Y:S01]  /*2ba0*/  SHF.R.U32.HI R84, RZ, 0x3, R5 ;  /* 0x00000003ff547819 */ /* 0x000fe20000011605 */
[C---:B------:R-:W-:Y:S01]  /*2bb0*/  FMUL R87, R72.reuse, R29 ;  /* 0x0000001d48577220 */ /* 0x040fe20000400000 */
[----:B------:R-:W-:Y:S01]  /*2bc0*/  SHF.R.U32.HI R85, RZ, 0x3, R4 ;  /* 0x00000003ff557819 */ /* 0x000fe20000011604 */
[----:B------:R-:W-:Y:S01]  /*2bd0*/  FMUL R88, R72, R30 ;  /* 0x0000001e48587220 */ /* 0x000fe20000400000 */
[----:B------:R-:W-:Y:S01]  /*2be0*/  LOP3.LUT R83, R6, 0x70, R83, 0x78, !PT ;  /* 0x0000007006537812 */ /* 0x000fe200078e7853 */
[C---:B------:R-:W-:Y:S01]  /*2bf0*/  FMUL R89, R72.reuse, R31 ;  /* 0x0000001f48597220 */ /* 0x040fe20000400000 */
[----:B------:R-:W-:Y:S01]  /*2c00*/  LOP3.LUT R84, R5, 0x70, R84, 0x78, !PT ;  /* 0x0000007005547812 */ /* 0x000fe200078e7854 */
[----:B------:R-:W-:Y:S01]  /*2c10*/  FMUL R90, R72, R32 ;  /* 0x00000020485a7220 */ /* 0x000fe20000400000 */
[----:B------:R-:W-:Y:S01]  /*2c20*/  LOP3.LUT R85, R4, 0x70, R85, 0x78, !PT ;  /* 0x0000007004557812 */ /* 0x000fe200078e7855 */
[C---:B------:R-:W-:Y:S01]  /*2c30*/  FMUL R91, R72.reuse, R33 ;  /* 0x00000021485b7220 */ /* 0x040fe20000400000 */
[C---:B------:R-:W-:Y:S01]  /*2c40*/  FMUL R92, R72.reuse, R34 ;  /* 0x00000022485c7220 */ /* 0x040fe20000400000 */
[C---:B------:R-:W-:Y:S01]  /*2c50*/  FMUL R93, R72.reuse, R35 ;  /* 0x00000023485d7220 */ /* 0x040fe20000400000 */
[----:B------:R-:W-:Y:S01]  /*2c60*/  ISETP.NE.AND P0, PT, R75, RZ, PT ;  /* 0x000000ff4b00720c */ /* 0x000fe20003f05270 */
[----:B------:R-:W1:Y:S01]  /*2c70*/  LDTM.x32 R4, tmem[UR4] ;  /* 0x00000004000479ee */ /* 0x000e6200082c0000 */
[C---:B------:R-:W-:Y:S01]  /*2c80*/  FMUL R36, R72.reuse, R36 ;  /* 0x0000002448247220 */ /* 0x040fe20000400000 */
        /* <DEDUP_REMOVED lines=22> */
[C---:B-1----:R-:W-:Y:S01]  /*2df0*/  FMUL R101, R72.reuse, R8 ;  /* 0x0000000848657220 */ /* 0x042fe20000400000 */
        /* <DEDUP_REMOVED lines=9> */
[----:B------:R-:W-:Y:S01]  /*2e90*/  F2FP.BF16.F32.PACK_AB R8, R87, R86 ;  /* 0x000000565708723e */ /* 0x000fe200000010ff */
        /* <DEDUP_REMOVED lines=33> */
[----:B------:R-:W-:Y:S01]  /*30b0*/  FMUL R35, R72, R35 ;  /* 0x0000002348237220 */ /* 0x000fe20000400000 */
[----:B------:R-:W-:Y:S06]  /*30c0*/  @P0 BRA `(.L_x_42) ;  /* 0x0000000000140947 */ /* 0x000fec0003800000 */
[----:B------:R-:W-:Y:S01]  /*30d0*/  ELECT P0, URZ, PT ;  /* 0x0000000000ff782f */ /* 0x000fe20003800000 */
[----:B------:R-:W-:Y:S01]  /*30e0*/  NOP ;  /* 0x0000000000007918 */ /* 0x000fe20000000000 */
[----:B------:R-:W-:Y:S11]  /*30f0*/  LOP3.LUT R65, R65, 0x1, RZ, 0x3c, !PT ;  /* 0x0000000141417812 */ /* 0x000ff600078e3cff */
[----:B------:R-:W-:Y:S04]  /*3100*/  @P0 IMAD.MOV.U32 R4, RZ, RZ, 0x1 ;  /* 0x00000001ff040424 */ /* 0x000fe800078e00ff */
[----:B------:R1:W-:Y:S03]  /*3110*/  @P0 SYNCS.ARRIVE.TRANS64.ART0 RZ, [R3+URZ+0x38], R4 ;  /* 0x0000380403ff09a7 */ /* 0x0003e600085000ff */
.L_x_42:
[----:B------:R-:W-:Y:S05]  /*3120*/  BSYNC.RECONVERGENT B0 ;  /* 0x0000000000007941 */ /* 0x000fea0003800200 */
.L_x_41:
[----:B------:R2:W-:Y:S01]  /*3130*/  STS.128 [R94], R8 ;  /* 0x000000085e007388 */ /* 0x0005e20000000c00 */
[----:B------:R-:W-:Y:S02]  /*3140*/  F2FP.BF16.F32.PACK_AB R20, R53, R52 ;  /* 0x000000343514723e */ /* 0x000fe400000010ff */
[----:B------:R-:W-:Y:S01]  /*3150*/  F2FP.BF16.F32.PACK_AB R21, R55, R54 ;  /* 0x000000363715723e */ /* 0x000fe200000010ff */
[----:B------:R4:W-:Y:S01]  /*3160*/  STS.128 [R95], R12 ;  /* 0x0000000c5f007388 */ /* 0x0009e20000000c00 */
[----:B------:R-:W-:Y:S02]  /*3170*/  F2FP.BF16.F32.PACK_AB R22, R57, R56 ;  /* 0x000000383916723e */ /* 0x000fe400000010ff */
[----:B------:R-:W-:Y:S01]  /*3180*/  F2FP.BF16.F32.PACK_AB R23, R59, R58 ;  /* 0x0000003a3b17723e */ /* 0x000fe200000010ff */
[----:B------:R5:W-:Y:S01]  /*3190*/  STS.128 [R96], R16 ;  /* 0x0000001060007388 */ /* 0x000be20000000c00 */
[----:B-1----:R-:W-:Y:S02]  /*31a0*/  F2FP.BF16.F32.PACK_AB R4, R98, R97 ;  /* 0x000000616204723e */ /* 0x002fe400000010ff */
[----:B------:R-:W-:Y:S01]  /*31b0*/  F2FP.BF16.F32.PACK_AB R5, R100, R99 ;  /* 0x000000636405723e */ /* 0x000fe200000010ff */
[----:B------:R1:W-:Y:S01]  /*31c0*/  STS.128 [R81], R20 ;  /* 0x0000001451007388 */ /* 0x0003e20000000c00 */
[----:B------:R-:W-:Y:S02]  /*31d0*/  F2FP.BF16.F32.PACK_AB R6, R102, R101 ;  /* 0x000000656606723e */ /* 0x000fe400000010ff */
[----:B------:R-:W-:Y:S02]  /*31e0*/  F2FP.BF16.F32.PACK_AB R7, R104, R103 ;  /* 0x000000676807723e */ /* 0x000fe400000010ff */
[C---:B------:R-:W-:Y:S01]  /*31f0*/  ISETP.GE.U32.AND P2, PT, R75.reuse, 0x6, PT ;  /* 0x000000064b00780c */ /* 0x040fe20003f46070 */
[----:B------:R-:W-:Y:S02]  /*3200*/  VIADD R75, R75, 0x2 ;  /* 0x000000024b4b7836 */ /* 0x000fe40000000000 */
[----:B------:R1:W-:Y:S01]  /*3210*/  STS.128 [R82], R4 ;  /* 0x0000000452007388 */ /* 0x0003e20000000c00 */
[----:B--2---:R-:W-:Y:S02]  /*3220*/  F2FP.BF16.F32.PACK_AB R8, R106, R105 ;  /* 0x000000696a08723e */ /* 0x004fe400000010ff */
[----:B------:R-:W-:Y:S02]  /*3230*/  F2FP.BF16.F32.PACK_AB R9, R108, R107 ;  /* 0x0000006b6c09723e */ /* 0x000fe400000010ff */
[----:B------:R-:W-:Y:S02]  /*3240*/  F2FP.BF16.F32.PACK_AB R10, R110, R109 ;  /* 0x0000006d6e0a723e */ /* 0x000fe400000010ff */
[----:B------:R-:W-:Y:S02]  /*3250*/  F2FP.BF16.F32.PACK_AB R11, R112, R111 ;  /* 0x0000006f700b723e */ /* 0x000fe400000010ff */
[----:B----4-:R-:W-:Y:S02]  /*3260*/  F2FP.BF16.F32.PACK_AB R12, R114, R113 ;  /* 0x00000071720c723e */ /* 0x010fe400000010ff */
[----:B------:R-:W-:Y:S01]  /*3270*/  F2FP.BF16.F32.PACK_AB R13, R116, R115 ;  /* 0x00000073740d723e */ /* 0x000fe200000010ff */
[----:B------:R1:W-:Y:S01]  /*3280*/  STS.128 [R83], R8 ;  /* 0x0000000853007388 */ /* 0x0003e20000000c00 */
[----:B------:R-:W-:Y:S02]  /*3290*/  F2FP.BF16.F32.PACK_AB R14, R25, R24 ;  /* 0x00000018190e723e */ /* 0x000fe400000010ff */
[----:B------:R-:W-:Y:S02]  /*32a0*/  F2FP.BF16.F32.PACK_AB R15, R27, R26 ;  /* 0x0000001a1b0f723e */ /* 0x000fe400000010ff */
[----:B-----5:R-:W-:Y:S02]  /*32b0*/  F2FP.BF16.F32.PACK_AB R16, R29, R28 ;  /* 0x0000001c1d10723e */ /* 0x020fe400000010ff */
[----:B------:R-:W-:Y:S01]  /*32c0*/  F2FP.BF16.F32.PACK_AB R17, R31, R30 ;  /* 0x0000001e1f11723e */ /* 0x000fe200000010ff */
[----:B------:R1:W-:Y:S01]  /*32d0*/  STS.128 [R84], R12 ;  /* 0x0000000c54007388 */ /* 0x0003e20000000c00 */
[----:B------:R-:W-:Y:S02]  /*32e0*/  F2FP.BF16.F32.PACK_AB R18, R33, R32 ;  /* 0x000000202112723e */ /* 0x000fe400000010ff */
[----:B------:R-:W-:Y:S05]  /*32f0*/  F2FP.BF16.F32.PACK_AB R19, R35, R34 ;  /* 0x000000222313723e */ /* 0x000fea00000010ff */
[----:B------:R1:W-:Y:S01]  /*3300*/  STS.128 [R85], R16 ;  /* 0x0000001055007388 */ /* 0x0003e20000000c00 */
[----:B------:R2:W-:Y:S06]  /*3310*/  MEMBAR.ALL.CTA ;  /* 0x0000000000007992 */ /* 0x0005ec0000008000 */
[----:B--2---:R-:W2:Y:S02]  /*3320*/  FENCE.VIEW.ASYNC.S ;  /* 0x00000000000073c6 */ /* 0x004ea40000000000 */
[----:B--2---:R-:W-:Y:S06]  /*3330*/  BAR.SYNC.DEFER_BLOCKING 0x2, 0x80 ;  /* 0x0082000000007b1d */ /* 0x004fec0000010000 */
[----:B------:R-:W-:Y:S05]  /*3340*/  BRA.U !UP4, `(.L_x_43) ;  /* 0x000000010c487547 */ /* 0x000fea000b800000 */
[----:B------:R-:W-:Y:S01]  /*3350*/  PLOP3.LUT P0, PT, PT, PT, PT, 0x80, 0x8 ;  /* 0x000000000008781c */ /* 0x000fe20003f0f070 */
[----:B------:R-:W-:Y:S01]  /*3360*/  UIADD3 UR12, UP0, UPT, UR10, 0x240, URZ ;  /* 0x000002400a0c7890 */ /* 0x000fe2000ff1e0ff */
[----:B------:R-:W-:Y:S01]  /*3370*/  IMAD.IADD R80, R74, 0x1, R80 ;  /* 0x000000014a507824 */ /* 0x000fe200078e0250 */
[----:B-1----:R-:W-:Y:S02]  /*3380*/  IADD3 R4, PT, PT, R3, 0x400, RZ ;  /* 0x0000040003047810 */ /* 0x002fe40007ffe0ff */
[----:B------:R-:W-:Y:S11]  /*3390*/  UIADD3.X UR13, UPT, UPT, URZ, UR11, URZ, UP0, !UPT ;  /* 0x0000000bff0d7290 */ /* 0x000ff600087fe4ff */
[----:B------:R-:W-:Y:S01]  /*33a0*/  @!UPT UIADD3 URZ, UPT, UPT, URZ, URZ, URZ ;  /* 0x000000fffffff290 */ /* 0x000fe2000fffe0ff */
.L_x_44:
[----:B------:R-:W-:Y:S02]  /*33b0*/  PLOP3.LUT P1, PT, P1, P0, PT, 0xf2, 0x2f ;  /* 0x00000000002f781c */ /* 0x000fe40000f21e72 */
[----:B------:R-:W-:Y:S08]  /*33c0*/  @P0 R2UR P1, UR6, R63 ;  /* 0x000000003f0602ca */ /* 0x000ff00000020000 */
[----:B------:R-:W-:Y:S02]  /*33d0*/  PLOP3.LUT P1, PT, P1, P0, PT, 0xf2, 0x2f ;  /* 0x00000000002f781c */ /* 0x000fe40000f21e72 */
[----:B------:R-:W-:Y:S08]  /*33e0*/  @P0 R2UR.OR P1, UR5, R80 ;  /* 0x00000000500502ca */ /* 0x000ff00000120000 */
[----:B------:R-:W-:Y:S02]  /*33f0*/  PLOP3.LUT P1, PT, P1, P0, PT, 0xf2, 0x2f ;  /* 0x00000000002f781c */ /* 0x000fe40000f21e72 */
[----:B------:R-:W-:Y:S08]  /*3400*/  @P0 R2UR.OR P1, UR4, R4 ;  /* 0x00000000040402ca */ /* 0x000ff00000120000 */
[----:B------:R-:W-:Y:S02]  /*3410*/  @P0 PLOP3.LUT P0, PT, P1, PT, PT, 0x80, 0x8 ;  /* 0x000000000008081c */ /* 0x000fe40000f0f070 */
[----:B------:R-:W-:Y:S03]  /*3420*/  PLOP3.LUT P1, PT, PT, PT, PT, 0x80, 0x8 ;  /* 0x000000000008781c */ /* 0x000fe60003f2f070 */
[----:B------:R1:W-:Y:S08]  /*3430*/  UTMASTG.2D [UR4], [UR12], desc[URZ] ;  /* 0x0000ff040c0073b5 */ /* 0x0003f00008009000 */
[----:B-1----:R-:W-:Y:S05]  /*3440*/  @P0 BRA.U.ANY `(.L_x_44) ;  /* 0xfffffffd00d80947 */ /* 0x002fea000393ffff */
[----:B------:R0:W-:Y:S01]  /*3450*/  UTMACMDFLUSH ;  /* 0x00000000000079b7 */ /* 0x0001e20000000000 */
[----:B------:R-:W-:Y:S04]  /*3460*/  DEPBAR.LE SB0, 0x0 ;  /* 0x000080000000791a */ /* 0x000fe80000000000 */
.L_x_43:
[----:B------:R-:W-:Y:S01]  /*3470*/  BAR.SYNC.DEFER_BLOCKING 0x2, 0x80 ;  /* 0x0082000000007b1d */ /* 0x000fe20000010000 */
[----:B-1----:R-:W-:Y:S01]  /*3480*/  FMUL R5, R34, -1.4426950216293334961 ;  /* 0xbfb8aa3b22057820 */ /* 0x002fe20000400000 */
[----:B------:R-:W-:Y:S01]  /*3490*/  FMUL R8, R31, -1.4426950216293334961 ;  /* 0xbfb8aa3b1f087820 */ /* 0x000fe20000400000 */
[----:B------:R-:W-:Y:S01]  /*34a0*/  FMUL R7, R32, -1.4426950216293334961 ;  /* 0xbfb8aa3b20077820 */ /* 0x000fe20000400000 */
[----:B------:R-:W-:Y:S01]  /*34b0*/  FMUL R11, R28, -1.4426950216293334961 ;  /* 0xbfb8aa3b1c0b7820 */ /* 0x000fe20000400000 */
[----:B------:R-:W-:Y:S01]  /*34c0*/  FMUL R14, R25, -1.4426950216293334961 ;  /* 0xbfb8aa3b190e7820 */ /* 0x000fe20000400000 */
[----:B------:R-:W-:Y:S01]  /*34d0*/  FMUL R13, R26, -1.4426950216293334961 ;  /* 0xbfb8aa3b1a0d7820 */ /* 0x000fe20000400000 */
[----:B------:R-:W-:Y:S01]  /*34e0*/  MUFU.EX2 R5, R5 ;  /* 0x0000000500057308 */ /* 0x000fe20000000800 */
[----:B------:R-:W-:Y:S01]  /*34f0*/  FMUL R10, R29, -1.4426950216293334961 ;  /* 0xbfb8aa3b1d0a7820 */ /* 0x000fe20000400000 */
[----:B------:R-:W-:Y:S01]  /*3500*/  FMUL R12, R27, -1.4426950216293334961 ;  /* 0xbfb8aa3b1b0c7820 */ /* 0x000fe20000400000 */
[----:B------:R-:W-:Y:S01]  /*3510*/  LEA R125, R66, R3, 0x6 ;  /* 0x00000003427d7211 */ /* 0x000fe200078e30ff */
[----:B------:R-:W-:Y:S01]  /*3520*/  FMUL R9, R30, -1.4426950216293334961 ;  /* 0xbfb8aa3b1e097820 */ /* 0x000fe20000400000 */
[----:B------:R-:W-:Y:S01]  /*3530*/  FMUL R15, R24, -1.4426950216293334961 ;  /* 0xbfb8aa3b180f7820 */ /* 0x000fe20000400000 */
[----:B------:R-:W-:Y:S01]  /*3540*/  FMUL R23, R113, -1.4426950216293334961 ;  /* 0xbfb8aa3b71177820 */ /* 0x000fe20000400000 */
[C---:B------:R-:W-:Y:S03]  /*3550*/  IADD3 R127, PT, PT, R125.reuse, 0x4410, RZ ;  /* 0x000044107d7f7810 */ /* 0x040fe60007ffe0ff */
[----:B------:R-:W-:Y:S01]  /*3560*/  MUFU.EX2 R8, R8 ;  /* 0x0000000800087308 */ /* 0x000fe20000000800 */
[----:B------:R-:W-:Y:S01]  /*3570*/  IADD3 R124, PT, PT, R125, 0x4420, RZ ;  /* 0x000044207d7c7810 */ /* 0x000fe20007ffe0ff */
[----:B------:R-:W-:Y:S01]  /*3580*/  FMUL R16, R116, -1.4426950216293334961 ;  /* 0xbfb8aa3b74107820 */ /* 0x000fe20000400000 */
[----:B------:R-:W-:Y:S01]  /*3590*/  FMUL R18, R115, -1.4426950216293334961 ;  /* 0xbfb8aa3b73127820 */ /* 0x000fe20000400000 */
[----:B------:R-:W-:Y:S01]  /*35a0*/  FMUL R19, R114, -1.4426950216293334961 ;  /* 0xbfb8aa3b72137820 */ /* 0x000fe20000400000 */
[----:B------:R-:W-:Y:S01]  /*35b0*/  FMUL R81, R112, -1.4426950216293334961 ;  /* 0xbfb8aa3b70517820 */ /* 0x000fe20000400000 */
[----:B------:R-:W-:Y:S01]  /*35c0*/  FMUL R80, R111, -1.4426950216293334961 ;  /* 0xbfb8aa3b6f507820 */ /* 0x000fe20000400000 */
[----:B------:R-:W-:Y:S03]  /*35d0*/  FMUL R83, R110, -1.4426950216293334961 ;  /* 0xbfb8aa3b6e537820 */ /* 0x000fe60000400000 */
[----:B------:R-:W-:Y:S01]  /*35e0*/  MUFU.EX2 R9, R9 ;  /* 0x0000000900097308 */ /* 0x000fe20000000800 */
[----:B------:R-:W-:Y:S01]  /*35f0*/  FMUL R85, R108, -1.4426950216293334961 ;  /* 0xbfb8aa3b6c557820 */ /* 0x000fe20000400000 */
        /* <DEDUP_REMOVED lines=15> */
[----:B------:R-:W-:Y:S09]  /*36f0*/  FMUL R6, R33, -1.4426950216293334961 ;  /* 0xbfb8aa3b21067820 */ /* 0x000ff20000400000 */
[----:B------:R-:W-:Y:S10]  /*3700*/  MUFU.EX2 R4, R4 ;  /* 0x0000000400047308 */ /* 0x000ff40000000800 */
        /* <DEDUP_REMOVED lines=25> */
[----:B------:R-:W1:Y:S02]  /*38a0*/  MUFU.EX2 R20, R20 ;  /* 0x0000001400147308 */ /* 0x000e640000000800 */
[----:B-1----:R-:W-:Y:S01]  /*38b0*/  FADD R20, R20, 1 ;  /* 0x3f80000014147421 */ /* 0x002fe20000000000 */
[----:B------:R-:W-:Y:S01]  /*38c0*/  FADD R22, R22, 1 ;  /* 0x3f80000016167421 */ /* 0x000fe20000000000 */
[----:B------:R-:W-:Y:S01]  /*38d0*/  FADD R21, R21, 1 ;  /* 0x3f80000015157421 */ /* 0x000fe20000000000 */
[----:B------:R-:W-:Y:S01]  /*38e0*/  FADD R121, R94, 1 ;  /* 0x3f8000005e797421 */ /* 0x000fe20000000000 */
[----:B------:R-:W-:Y:S04]  /*38f0*/  FADD R11, R11, 1 ;  /* 0x3f8000000b0b7421 */ /* 0x000fe80000000000 */
[----:B------:R-:W1:Y:S01]  /*3900*/  MUFU.RCP R122, R22 ;  /* 0x00000016007a7308 */ /* 0x000e620000001000 */
[----:B------:R-:W-:Y:S01]  /*3910*/  FADD R23, R23, 1 ;  /* 0x3f80000017177421 */ /* 0x000fe20000000000 */
[----:B------:R-:W-:Y:S01]  /*3920*/  FADD R18, R18, 1 ;  /* 0x3f80000012127421 */ /* 0x000fe20000000000 */
[----:B------:R-:W-:Y:S01]  /*3930*/  FADD R19, R19, 1 ;  /* 0x3f80000013137421 */ /* 0x000fe20000000000 */
[----:B------:R-:W-:Y:S01]  /*3940*/  FADD R10, R10, 1 ;  /* 0x3f8000000a0a7421 */ /* 0x000fe20000000000 */
[----:B------:R-:W-:Y:S01]  /*3950*/  FADD R9, R9, 1 ;  /* 0x3f80000009097421 */ /* 0x000fe20000000000 */
[----:B------:R-:W-:Y:S01]  /*3960*/  FADD R4, R4, 1 ;  /* 0x3f80000004047421 */ /* 0x000fe20000000000 */
[----:B------:R-:W-:Y:S03]  /*3970*/  FADD R5, R5, 1 ;  /* 0x3f80000005057421 */ /* 0x000fe60000000000 */
[----:B------:R-:W2:Y:S01]  /*3980*/  MUFU.RCP R121, R121 ;  /* 0x0000007900797308 */ /* 0x000ea20000001000 */
[----:B------:R-:W-:Y:S01]  /*3990*/  FADD R15, R15, 1 ;  /* 0x3f8000000f0f7421 */ /* 0x000fe20000000000 */
[----:B------:R-:W-:Y:S01]  /*39a0*/  FADD R6, R6, 1 ;  /* 0x3f80000006067421 */ /* 0x000fe20000000000 */
[----:B------:R-:W-:Y:S01]  /*39b0*/  FADD R8, R8, 1 ;  /* 0x3f80000008087421 */ /* 0x000fe20000000000 */
[----:B------:R-:W-:Y:S01]  /*39c0*/  FADD R7, R7, 1 ;  /* 0x3f80000007077421 */ /* 0x000fe20000000000 */
[----:B------:R-:W-:Y:S01]  /*39d0*/  FADD R120, R95, 1 ;  /* 0x3f8000005f787421 */ /* 0x000fe20000000000 */
[----:B------:R-:W-:Y:S01]  /*39e0*/  FADD R95, R17, 1 ;  /* 0x3f800000115f7421 */ /* 0x000fe20000000000 */
[----:B------:R-:W-:Y:S03]  /*39f0*/  FADD R17, R16, 1 ;  /* 0x3f80000010117421 */ /* 0x000fe60000000000 */
[----:B------:R-:W4:Y:S01]  /*3a00*/  MUFU.RCP R9, R9 ;  /* 0x0000000900097308 */ /* 0x000f220000001000 */
[----:B-1----:R-:W-:Y:S01]  /*3a10*/  FMUL R97, R97, R122 ;  /* 0x0000007a61617220 */ /* 0x002fe20000400000 */
[----:B------:R-:W-:Y:S01]  /*3a20*/  FADD R14, R14, 1 ;  /* 0x3f8000000e0e7421 */ /* 0x000fe20000000000 */
[----:B------:R-:W-:Y:S01]  /*3a30*/  FADD R13, R13, 1 ;  /* 0x3f8000000d0d7421 */ /* 0x000fe20000000000 */
[----:B------:R-:W-:Y:S01]  /*3a40*/  FADD R12, R12, 1 ;  /* 0x3f8000000c0c7421 */ /* 0x000fe20000000000 */
[----:B------:R-:W-:Y:S01]  /*3a50*/  FMUL R97, R86, R97 ;  /* 0x0000006156617220 */ /* 0x000fe20000400000 */
[----:B------:R-:W-:Y:S01]  /*3a60*/  FADD R81, R81, 1 ;  /* 0x3f80000051517421 */ /* 0x000fe20000000000 */
[----:B------:R-:W-:Y:S03]  /*3a70*/  FADD R80, R80, 1 ;  /* 0x3f80000050507421 */ /* 0x000fe60000000000 */
[----:B------:R-:W1:Y:S01]  /*3a80*/  MUFU.RCP R4, R4 ;  /* 0x0000000400047308 */ /* 0x000e620000001000 */
[----:B------:R-:W-:Y:S01]  /*3a90*/  FMUL R97, R60, R97 ;  /* 0x000000613c617220 */ /* 0x000fe20000400000 */
[----:B--2---:R-:W-:Y:S01]  /*3aa0*/  FMUL R100, R100, R121 ;  /* 0x0000007964647220 */ /* 0x004fe20000400000 */
[----:B------:R-:W-:Y:S01]  /*3ab0*/  FADD R83, R83, 1 ;  /* 0x3f80000053537421 */ /* 0x000fe20000000000 */
[----:B------:R-:W-:Y:S01]  /*3ac0*/  FADD R85, R85, 1 ;  /* 0x3f80000055557421 */ /* 0x000fe20000000000 */
[----:B------:R-:W-:Y:S01]  /*3ad0*/  FADD R84, R84, 1 ;  /* 0x3f80000054547421 */ /* 0x000fe20000000000 */
[----:B------:R-:W-:Y:S01]  /*3ae0*/  FMUL R89, R89, R100 ;  /* 0x0000006459597220 */ /* 0x000fe20000400000 */
[----:B------:R-:W-:Y:S03]  /*3af0*/  FADD R82, R82, 1 ;  /* 0x3f80000052527421 */ /* 0x000fe60000000000 */
[----:B------:R-:W2:Y:S01]  /*3b00*/  MUFU.RCP R81, R81 ;  /* 0x0000005100517308 */ /* 0x000ea20000001000 */
[----:B----4-:R-:W-:Y:S01]  /*3b10*/  FMUL R9, R30, R9 ;  /* 0x000000091e097220 */ /* 0x010fe20000400000 */
[----:B------:R-:W-:Y:S01]  /*3b20*/  FADD R96, R96, 1 ;  /* 0x3f80000060607421 */ /* 0x000fe20000000000 */
[----:B------:R-:W-:Y:S01]  /*3b30*/  FADD R117, R117, 1 ;  /* 0x3f80000075757421 */ /* 0x000fe20000000000 */
[----:B------:R-:W-:Y:S01]  /*3b40*/  FADD R118, R118, 1 ;  /* 0x3f80000076767421 */ /* 0x000fe20000000000 */
[----:B------:R-:W-:Y:S01]  /*3b50*/  FMUL R9, R54, R9 ;  /* 0x0000000936097220 */ /* 0x000fe20000400000 */
[----:B------:R-:W-:Y:S04]  /*3b60*/  FADD R119, R119, 1 ;  /* 0x3f80000077777421 */ /* 0x000fe80000000000 */
[----:B------:R-:W4:Y:S01]  /*3b70*/  MUFU.RCP R80, R80 ;  /* 0x0000005000507308 */ /* 0x000f220000001000 */
[----:B-1----:R-:W-:Y:S04]  /*3b80*/  FMUL R4, R35, R4 ;  /* 0x0000000423047220 */ /* 0x002fe80000400000 */
[----:B------:R-:W-:Y:S05]  /*3b90*/  FMUL R59, R59, R4 ;  /* 0x000000043b3b7220 */ /* 0x000fea0000400000 */
[----:B------:R-:W1:Y:S01]  /*3ba0*/  MUFU.RCP R5, R5 ;  /* 0x0000000500057308 */ /* 0x000e620000001000 */
[----:B--2---:R-:W-:Y:S04]  /*3bb0*/  FMUL R112, R112, R81 ;  /* 0x0000005170707220 */ /* 0x004fe80000400000 */
[----:B------:R-:W-:Y:S05]  /*3bc0*/  FMUL R43, R43, R112 ;  /* 0x000000702b2b7220 */ /* 0x000fea0000400000 */
[----:B------:R-:W2:Y:S01]  /*3bd0*/  MUFU.RCP R15, R15 ;  /* 0x0000000f000f7308 */ /* 0x000ea20000001000 */
[----:B------:R-:W-:Y:S01]  /*3be0*/  FMUL R4, R60, R43 ;  /* 0x0000002b3c047220 */ /* 0x000fe20000400000 */
[----:B----4-:R-:W-:Y:S04]  /*3bf0*/  FMUL R111, R111, R80 ;  /* 0x000000506f6f7220 */ /* 0x010fe80000400000 */
[----:B------:R-:W-:Y:S04]  /*3c00*/  FMUL R111, R42, R111 ;  /* 0x0000006f2a6f7220 */ /* 0x000fe80000400000 */
[----:B------:R-:W4:Y:S01]  /*3c10*/  MUFU.RCP R6, R6 ;  /* 0x0000000600067308 */ /* 0x000f220000001000 */
[----:B-1----:R-:W-:Y:S01]  /*3c20*/  FMUL R5, R34, R5 ;  /* 0x0000000522057220 */ /* 0x002fe20000400000 */
[----:B------:R-:W-:Y:S03]  /*3c30*/  FMUL R111, R60, R111 ;  /* 0x0000006f3c6f7220 */ /* 0x000fe60000400000 */
[----:B------:R-:W-:Y:S05]  /*3c40*/  FMUL R5, R58, R5 ;  /* 0x000000053a057220 */ /* 0x000fea0000400000 */
[----:B------:R-:W1:Y:S01]  /*3c50*/  MUFU.RCP R83, R83 ;  /* 0x0000005300537308 */ /* 0x000e620000001000 */
[----:B--2---:R-:W-:Y:S09]  /*3c60*/  FMUL R15, R24, R15 ;  /* 0x0000000f180f7220 */ /* 0x004ff20000400000 */
[----:B------:R-:W2:Y:S01]  /*3c70*/  MUFU.RCP R85, R85 ;  /* 0x0000005500557308 */ /* 0x000ea20000001000 */
[----:B----4-:R-:W-:Y:S04]  /*3c80*/  FMUL R6, R33, R6 ;  /* 0x0000000621067220 */ /* 0x010fe80000400000 */
[----:B------:R-:W-:Y:S01]  /*3c90*/  FMUL R57, R57, R6 ;  /* 0x0000000639397220 */ /* 0x000fe20000400000 */
[----:B------:R-:W-:Y:S04]  /*3ca0*/  FMUL R6, R60, R5 ;  /* 0x000000053c067220 */ /* 0x000fe80000400000 */
[----:B------:R-:W4:Y:S01]  /*3cb0*/  MUFU.RCP R8, R8 ;  /* 0x0000000800087308 */ /* 0x000f220000001000 */
[----:B-1----:R-:W-:Y:S01]  /*3cc0*/  FMUL R110, R110, R83 ;  /* 0x000000536e6e7220 */ /* 0x002fe20000400000 */
[----:B------:R-:W-:Y:S03]  /*3cd0*/  FMNMX.NAN R24, |R111|, |R6|, !PT ;  /* 0x400000066f187209 */ /* 0x000fe60007820200 */
[----:B------:R-:W-:Y:S05]  /*3ce0*/  FMUL R41, R41, R110 ;  /* 0x0000006e29297220 */ /* 0x000fea0000400000 */
[----:B------:R-:W1:Y:S01]  /*3cf0*/  MUFU.RCP R84, R84 ;  /* 0x0000005400547308 */ /* 0x000e620000001000 */
[----:B------:R-:W-:Y:S01]  /*3d00*/  FMUL R41, R60, R41 ;  /* 0x000000293c297220 */ /* 0x000fe20000400000 */
[----:B--2---:R-:W-:Y:S04]  /*3d10*/  FMUL R108, R108, R85 ;  /* 0x000000556c6c7220 */ /* 0x004fe80000400000 */
[----:B------:R-:W-:Y:S04]  /*3d20*/  FMUL R39, R39, R108 ;  /* 0x0000006c27277220 */ /* 0x000fe80000400000 */
[----:B------:R-:W2:Y:S01]  /*3d30*/  MUFU.RCP R82, R82 ;  /* 0x0000005200527308 */ /* 0x000ea20000001000 */
[----:B----4-:R-:W-:Y:S04]  /*3d40*/  FMUL R8, R31, R8 ;  /* 0x000000081f087220 */ /* 0x010fe80000400000 */
[----:B------:R-:W-:Y:S01]  /*3d50*/  FMUL R55, R55, R8 ;  /* 0x0000000837377220 */ /* 0x000fe20000400000 */
[----:B------:R-:W-:Y:S04]  /*3d60*/  FMUL R8, R60, R9 ;  /* 0x000000093c087220 */ /* 0x000fe80000400000 */
[----:B------:R-:W4:Y:S01]  /*3d70*/  MUFU.RCP R7, R7 ;  /* 0x0000000700077308 */ /* 0x000f220000001000 */
[----:B-1----:R-:W-:Y:S04]  /*3d80*/  FMUL R107, R107, R84 ;  /* 0x000000546b6b7220 */ /* 0x002fe80000400000 */
[----:B------:R-:W-:Y:S05]  /*3d90*/  FMUL R107, R38, R107 ;  /* 0x0000006b266b7220 */ /* 0x000fea0000400000 */
[----:B------:R1:W5:Y:S01]  /*3da0*/  MUFU.RCP R30, R23 ;  /* 0x00000017001e7308 */ /* 0x0003620000001000 */
[----:B------:R-:W-:Y:S01]  /*3db0*/  FMUL R107, R60, R107 ;  /* 0x0000006b3c6b7220 */ /* 0x000fe20000400000 */
[----:B--2---:R-:W-:Y:S04]  /*3dc0*/  FMUL R109, R109, R82 ;  /* 0x000000526d6d7220 */ /* 0x004fe80000400000 */
[----:B------:R-:W-:Y:S04]  /*3dd0*/  FMUL R109, R40, R109 ;  /* 0x0000006d286d7220 */ /* 0x000fe80000400000 */
[----:B------:R-:W2:Y:S01]  /*3de0*/  MUFU.RCP R96, R96 ;  /* 0x0000006000607308 */ /* 0x000ea20000001000 */
[----:B----4-:R-:W-:Y:S01]  /*3df0*/  FMUL R7, R32, R7 ;  /* 0x0000000720077220 */ /* 0x010fe20000400000 */
[----:B------:R-:W-:Y:S03]  /*3e00*/  FMUL R32, R60, R89 ;  /* 0x000000593c207220 */ /* 0x000fe60000400000 */
[----:B------:R-:W-:Y:S05]  /*3e10*/  FMUL R7, R56, R7 ;  /* 0x0000000738077220 */ /* 0x000fea0000400000 */
[----:B------:R-:W4:Y:S01]  /*3e20*/  MUFU.RCP R117, R117 ;  /* 0x0000007500757308 */ /* 0x000f220000001000 */
[----:B------:R-:W-:Y:S01]  /*3e30*/  FMUL R7, R60, R7 ;  /* 0x000000073c077220 */ /* 0x000fe20000400000 */
[----:B-1----:R-:W-:Y:S01]  /*3e40*/  FMUL R23, R48, R15 ;  /* 0x0000000f30177220 */ /* 0x002fe20000400000 */
[C---:B------:R-:W-:Y:S01]  /*3e50*/  FMUL R15, R60.reuse, R59 ;  /* 0x0000003b3c0f7220 */ /* 0x040fe20000400000 */
[----:B-----5:R-:W-:Y:S02]  /*3e60*/  FMUL R113, R113, R30 ;  /* 0x0000001e71717220 */ /* 0x020fe40000400000 */
[----:B------:R-:W-:Y:S04]  /*3e70*/  FMUL R23, R60, R23 ;  /* 0x000000173c177220 */ /* 0x000fe80000400000 */
[----:B------:R-:W1:Y:S01]  /*3e80*/  MUFU.RCP R118, R118 ;  /* 0x0000007600767308 */ /* 0x000e620000001000 */
[----:B------:R-:W-:Y:S01]  /*3e90*/  FMUL R113, R44, R113 ;  /* 0x000000712c717220 */ /* 0x000fe20000400000 */
[----:B--2---:R-:W-:Y:S03]  /*3ea0*/  FMUL R103, R103, R96 ;  /* 0x0000006067677220 */ /* 0x004fe60000400000 */
[----:B------:R-:W-:Y:S01]  /*3eb0*/  FMUL R113, R60, R113 ;  /* 0x000000713c717220 */ /* 0x000fe20000400000 */
[----:B------:R-:W-:Y:S04]  /*3ec0*/  FMUL R103, R92, R103 ;  /* 0x000000675c677220 */ /* 0x000fe80000400000 */
[----:B------:R-:W2:Y:S01]  /*3ed0*/  MUFU.RCP R119, R119 ;  /* 0x0000007700777308 */ /* 0x000ea20000001000 */
[----:B----4-:R-:W-:Y:S01]  /*3ee0*/  FMUL R104, R104, R117 ;  /* 0x0000007568687220 */ /* 0x010fe20000400000 */
[C---:B------:R-:W-:Y:S03]  /*3ef0*/  FMUL R103, R60.reuse, R103 ;  /* 0x000000673c677220 */ /* 0x040fe60000400000 */
[----:B------:R-:W-:Y:S05]  /*3f00*/  FMUL R93, R93, R104 ;  /* 0x000000685d5d7220 */ /* 0x000fea0000400000 */
[----:B------:R-:W4:Y:S01]  /*3f10*/  MUFU.RCP R120, R120 ;  /* 0x0000007800787308 */ /* 0x000f220000001000 */
[----:B-1----:R-:W-:Y:S01]  /*3f20*/  FMUL R101, R101, R118 ;  /* 0x0000007665657220 */ /* 0x002fe20000400000 */
[----:B------:R-:W-:Y:S03]  /*3f30*/  FMUL R93, R60, R93 ;  /* 0x0000005d3c5d7220 */ /* 0x000fe60000400000 */
[----:B------:R-:W-:Y:S05]  /*3f40*/  FMUL R101, R90, R101 ;  /* 0x000000655a657220 */ /* 0x000fea0000400000 */
[----:B------:R1:W5:Y:S01]  /*3f50*/  MUFU.RCP R123, R21 ;  /* 0x00000015007b7308 */ /* 0x0003620000001000 */
[----:B--2---:R-:W-:Y:S04]  /*3f60*/  FMUL R102, R102, R119 ;  /* 0x0000007766667220 */ /* 0x004fe80000400000 */
[----:B------:R-:W-:Y:S05]  /*3f70*/  FMUL R91, R91, R102 ;  /* 0x000000665b5b7220 */ /* 0x000fea0000400000 */
[----:B------:R-:W2:Y:S01]  /*3f80*/  MUFU.RCP R11, R11 ;  /* 0x0000000b000b7308 */ /* 0x000ea20000001000 */
[----:B----4-:R-:W-:Y:S01]  /*3f90*/  FMUL R99, R99, R120 ;  /* 0x0000007863637220 */ /* 0x010fe20000400000 */
[----:B------:R-:W-:Y:S03]  /*3fa0*/  FMUL R91, R60, R91 ;  /* 0x0000005b3c5b7220 */ /* 0x000fe60000400000 */
[----:B------:R-:W-:Y:S05]  /*3fb0*/  FMUL R99, R88, R99 ;  /* 0x0000006358637220 */ /* 0x000fea0000400000 */
[----:B------:R-:W4:Y:S01]  /*3fc0*/  MUFU.RCP R14, R14 ;  /* 0x0000000e000e7308 */ /* 0x000f220000001000 */
[C---:B-1----:R-:W-:Y:S01]  /*3fd0*/  IADD3 R21, PT, PT, R125.reuse, 0x4400, RZ ;  /* 0x000044007d157810 */ /* 0x042fe20007ffe0ff */
[----:B-----5:R-:W-:Y:S01]  /*3fe0*/  FMUL R98, R98, R123 ;  /* 0x0000007b62627220 */ /* 0x020fe20000400000 */
[----:B------:R-:W-:Y:S01]  /*3ff0*/  IADD3 R125, PT, PT, R125, 0x4430, RZ ;  /* 0x000044307d7d7810 */ /* 0x000fe20007ffe0ff */
[----:B------:R-:W-:Y:S01]  /*4000*/  FMUL R99, R60, R99 ;  /* 0x000000633c637220 */ /* 0x000fe20000400000 */
[----:B------:R-:W-:Y:S01]  /*4010*/  SHF.R.U32.HI R16, RZ, 0x3, R21 ;  /* 0x00000003ff107819 */ /* 0x000fe20000011615 */
[----:B------:R-:W-:Y:S01]  /*4020*/  FMUL R87, R87, R98 ;  /* 0x0000006257577220 */ /* 0x000fe20000400000 */
[----:B------:R-:W-:Y:S03]  /*4030*/  SHF.R.U32.HI R22, RZ, 0x3, R125 ;  /* 0x00000003ff167819 */ /* 0x000fe6000001167d */
[----:B------:R-:W1:Y:S01]  /*4040*/  MUFU.RCP R13, R13 ;  /* 0x0000000d000d7308 */ /* 0x000e620000001000 */
[----:B------:R-:W-:Y:S01]  /*4050*/  LOP3.LUT R16, R21, 0x30, R16, 0x78, !PT ;  /* 0x0000003015107812 */ /* 0x000fe200078e7810 */
[----:B--2---:R-:W-:Y:S01]  /*4060*/  FMUL R11, R28, R11 ;  /* 0x0000000b1c0b7220 */ /* 0x004fe20000400000 */
[----:B------:R-:W-:Y:S01]  /*4070*/  F2FP.BF16.F32.PACK_AB R5, R32, R99 ;  /* 0x000000632005723e */ /* 0x000fe200000010ff */
[C---:B------:R-:W-:Y:S01]  /*4080*/  FMUL R28, R60.reuse, R101 ;  /* 0x000000653c1c7220 */ /* 0x040fe20000400000 */
[----:B------:R-:W-:Y:S01]  /*4090*/  SHF.R.U32.HI R21, RZ, 0x3, R124 ;  /* 0x00000003ff157819 */ /* 0x000fe2000001167c */
[----:B------:R-:W-:Y:S01]  /*40a0*/  FMUL R30, R60, R87 ;  /* 0x000000573c1e7220 */ /* 0x000fe20000400000 */
[----:B------:R-:W-:Y:S03]  /*40b0*/  LOP3.LUT R22, R125, 0x30, R22, 0x78, !PT ;  /* 0x000000307d167812 */ /* 0x000fe600078e7816 */
[----:B------:R-:W2:Y:S01]  /*40c0*/  MUFU.RCP R17, R17 ;  /* 0x0000001100117308 */ /* 0x000ea20000001000 */
[----:B------:R-:W-:Y:S01]  /*40d0*/  LOP3.LUT R21, R124, 0x30, R21, 0x78, !PT ;  /* 0x000000307c157812 */ /* 0x000fe200078e7815 */
[----:B----4-:R-:W-:Y:S04]  /*40e0*/  FMUL R14, R25, R14 ;  /* 0x0000000e190e7220 */ /* 0x010fe80000400000 */
[----:B------:R-:W-:Y:S01]  /*40f0*/  FMUL R49, R49, R14 ;  /* 0x0000000e31317220 */ /* 0x000fe20000400000 */
[----:B------:R-:W-:Y:S03]  /*4100*/  FMUL R14, R60, R57 ;  /* 0x000000393c0e7220 */ /* 0x000fe60000400000 */
[----:B------:R-:W4:Y:S01]  /*4110*/  MUFU.RCP R18, R18 ;  /* 0x0000001200127308 */ /* 0x000f220000001000 */
[----:B-1----:R-:W-:Y:S01]  /*4120*/  FMUL R13, R26, R13 ;  /* 0x0000000d1a0d7220 */ /* 0x002fe20000400000 */
[----:B------:R-:W-:Y:S01]  /*4130*/  FMNMX.NAN R26, |R107|, |R8|, !PT ;  /* 0x400000086b1a7209 */ /* 0x000fe20007820200 */
[----:B------:R-:W-:Y:S07]  /*4140*/  FMUL R38, R60, R49 ;  /* 0x000000313c267220 */ /* 0x000fee0000400000 */
[----:B------:R-:W1:Y:S01]  /*4150*/  MUFU.RCP R19, R19 ;  /* 0x0000001300137308 */ /* 0x000e620000001000 */
[----:B--2---:R-:W-:Y:S01]  /*4160*/  FMUL R116, R116, R17 ;  /* 0x0000001174747220 */ /* 0x004fe20000400000 */
[----:B------:R-:W-:Y:S01]  /*4170*/  FMUL R17, R52, R11 ;  /* 0x0000000b34117220 */ /* 0x000fe20000400000 */
[----:B------:R-:W-:Y:S02]  /*4180*/  F2FP.BF16.F32.PACK_AB R11, R4, R111 ;  /* 0x0000006f040b723e */ /* 0x000fe400000010ff */
[----:B------:R-:W-:Y:S01]  /*4190*/  FMUL R47, R47, R116 ;  /* 0x000000742f2f7220 */ /* 0x000fe20000400000 */
[----:B------:R-:W-:Y:S04]  /*41a0*/  FMUL R17, R60, R17 ;  /* 0x000000113c117220 */ /* 0x000fe80000400000 */
[----:B------:R-:W2:Y:S01]  /*41b0*/  MUFU.RCP R10, R10 ;  /* 0x0000000a000a7308 */ /* 0x000ea20000001000 */
[----:B----4-:R-:W-:Y:S01]  /*41c0*/  FMUL R115, R115, R18 ;  /* 0x0000001273737220 */ /* 0x010fe20000400000 */
[----:B------:R-:W-:Y:S01]  /*41d0*/  FMNMX.NAN R18, |R4|, |R15|, !PT ;  /* 0x4000000f04127209 */ /* 0x000fe20007820200 */
[C---:B------:R-:W-:Y:S01]  /*41e0*/  FMUL R4, R60.reuse, R109 ;  /* 0x0000006d3c047220 */ /* 0x040fe20000400000 */
[----:B------:R-:W-:Y:S01]  /*41f0*/  F2FP.BF16.F32.PACK_AB R15, R15, R6 ;  /* 0x000000060f0f723e */ /* 0x000fe200000010ff */
[----:B------:R-:W-:Y:S01]  /*4200*/  FMUL R6, R60, R39 ;  /* 0x000000273c067220 */ /* 0x000fe20000400000 */
[----:B------:R-:W-:Y:S02]  /*4210*/  FMUL R115, R46, R115 ;  /* 0x000000732e737220 */ /* 0x000fe40000400000 */
[----:B------:R-:W-:Y:S02]  /*4220*/  FMNMX.NAN R25, |R4|, |R7|, !PT ;  /* 0x4000000704197209 */ /* 0x000fe40007820200 */
[----:B------:R-:W4:Y:S01]  /*4230*/  MUFU.RCP R12, R12 ;  /* 0x0000000c000c7308 */ /* 0x000f220000001000 */
[----:B------:R-:W-:Y:S01]  /*4240*/  F2FP.BF16.F32.PACK_AB R9, R6, R107 ;  /* 0x0000006b0609723e */ /* 0x000fe200000010ff */
[----:B-1----:R-:W-:Y:S01]  /*4250*/  FMUL R114, R114, R19 ;  /* 0x0000001372727220 */ /* 0x002fe20000400000 */
[----:B------:R-:W-:Y:S01]  /*4260*/  FMNMX3.NAN R25, |R28|, |R23|, R25, !PT ;  /* 0x400000171c197276 */ /* 0x000fe20007820219 */
[----:B------:R-:W-:Y:S01]  /*4270*/  FMUL R19, R50, R13 ;  /* 0x0000000d32137220 */ /* 0x000fe20000400000 */
[C---:B------:R-:W-:Y:S01]  /*4280*/  FMUL R13, R60.reuse, R55 ;  /* 0x000000373c0d7220 */ /* 0x040fe20000400000 */
[----:B------:R-:W-:Y:S01]  /*4290*/  FMUL R45, R45, R114 ;  /* 0x000000722d2d7220 */ /* 0x000fe20000400000 */
[----:B------:R-:W-:Y:S01]  /*42a0*/  FMUL R115, R60, R115 ;  /* 0x000000733c737220 */ /* 0x000fe20000400000 */
[----:B--2---:R-:W-:Y:S02]  /*42b0*/  FMUL R10, R29, R10 ;  /* 0x0000000a1d0a7220 */ /* 0x004fe40000400000 */
[----:B------:R1:W2:Y:S01]  /*42c0*/  MUFU.RCP R94, R20 ;  /* 0x00000014005e7308 */ /* 0x0002a20000001000 */
[----:B------:R-:W-:Y:S01]  /*42d0*/  FMNMX.NAN R29, |R6|, |R13|, !PT ;  /* 0x4000000d061d7209 */ /* 0x000fe20007820200 */
[----:B------:R-:W-:Y:S01]  /*42e0*/  FMUL R40, R60, R45 ;  /* 0x0000002d3c287220 */ /* 0x000fe20000400000 */
[----:B------:R-:W-:Y:S01]  /*42f0*/  F2FP.BF16.F32.PACK_AB R6, R91, R28 ;  /* 0x0000001c5b06723e */ /* 0x000fe200000010ff */
[----:B------:R-:W-:Y:S01]  /*4300*/  FMUL R53, R53, R10 ;  /* 0x0000000a35357220 */ /* 0x000fe20000400000 */
[----:B------:R-:W-:Y:S02]  /*4310*/  F2FP.BF16.F32.PACK_AB R10, R41, R4 ;  /* 0x00000004290a723e */ /* 0x000fe400000010ff */
[----:B------:R-:W-:Y:S01]  /*4320*/  F2FP.BF16.F32.PACK_AB R4, R30, R97 ;  /* 0x000000611e04723e */ /* 0x000fe200000010ff */
[----:B----4-:R-:W-:Y:S01]  /*4330*/  FMUL R12, R27, R12 ;  /* 0x0000000c1b0c7220 */ /* 0x010fe20000400000 */
[----:B------:R-:W-:Y:S01]  /*4340*/  FMNMX.NAN R27, |R41|, |R14|, !PT ;  /* 0x4000000e291b7209 */ /* 0x000fe20007820200 */
[----:B------:R-:W4:Y:S01]  /*4350*/  MUFU.RCP R95, R95 ;  /* 0x0000005f005f7308 */ /* 0x000f220000001000 */
[----:B------:R-:W-:Y:S01]  /*4360*/  F2FP.BF16.F32.PACK_AB R14, R14, R7 ;  /* 0x000000070e0e723e */ /* 0x000fe200000010ff */
[----:B------:R-:W-:Y:S01]  /*4370*/  FMUL R51, R51, R12 ;  /* 0x0000000c33337220 */ /* 0x000fe20000400000 */
[----:B------:R-:W-:Y:S01]  /*4380*/  F2FP.BF16.F32.PACK_AB R7, R93, R103 ;  /* 0x000000675d07723e */ /* 0x000fe200000010ff */
[C---:B------:R-:W-:Y:S01]  /*4390*/  FMUL R12, R60.reuse, R53 ;  /* 0x000000353c0c7220 */ /* 0x040fe20000400000 */
[----:B------:R-:W-:Y:S01]  /*43a0*/  F2FP.BF16.F32.PACK_AB R13, R13, R8 ;  /* 0x000000080d0d723e */ /* 0x000fe200000010ff */
[----:B------:R-:W-:Y:S01]  /*43b0*/  FMUL R51, R60, R51 ;  /* 0x000000333c337220 */ /* 0x000fe20000400000 */
[----:B-1----:R-:W-:Y:S01]  /*43c0*/  SHF.R.U32.HI R20, RZ, 0x3, R127 ;  /* 0x00000003ff147819 */ /* 0x002fe2000001167f */
[----:B------:R1:W-:Y:S01]  /*43d0*/  STS.128 [R16], R4 ;  /* 0x0000000410007388 */ /* 0x0003e20000000c00 */
[----:B------:R-:W-:Y:S01]  /*43e0*/  FMNMX3.NAN R99, |R99|, |R115|, R26, !PT ;  /* 0x4000007363637276 */ /* 0x000fe2000782021a */
[----:B--2---:R-:W-:Y:S01]  /*43f0*/  FMUL R105, R105, R94 ;  /* 0x0000005e69697220 */ /* 0x004fe20000400000 */
[----:B------:R-:W-:Y:S02]  /*4400*/  LOP3.LUT R20, R127, 0x30, R20, 0x78, !PT ;  /* 0x000000307f147812 */ /* 0x000fe400078e7814 */
[----:B------:R-:W-:Y:S01]  /*4410*/  FMNMX3.NAN R93, |R93|, |R51|, R18, !PT ;  /* 0x400000335d5d7276 */ /* 0x000fe20007820212 */
[----:B------:R-:W-:Y:S01]  /*4420*/  FMUL R105, R36, R105 ;  /* 0x0000006924697220 */ /* 0x000fe20000400000 */
[----:B------:R-:W-:Y:S01]  /*4430*/  FMNMX3.NAN R27, |R91|, |R38|, R27, !PT ;  /* 0x400000265b1b7276 */ /* 0x000fe2000782021b */
[----:B------:R-:W-:Y:S01]  /*4440*/  FMUL R18, R60, R47 ;  /* 0x0000002f3c127220 */ /* 0x000fe20000400000 */
[----:B----4-:R-:W-:Y:S01]  /*4450*/  FMUL R106, R106, R95 ;  /* 0x0000005f6a6a7220 */ /* 0x010fe20000400000 */
[C---:B------:R-:W-:Y:S01]  /*4460*/  FMUL R105, R60.reuse, R105 ;  /* 0x000000693c697220 */ /* 0x040fe20000400000 */
[----:B------:R-:W-:Y:S02]  /*4470*/  FMUL R36, R60, R19 ;  /* 0x000000133c247220 */ /* 0x000fe40000400000 */
[----:B------:R-:W-:Y:S01]  /*4480*/  FMUL R37, R37, R106 ;  /* 0x0000006a25257220 */ /* 0x000fe20000400000 */
[----:B------:R-:W-:Y:S02]  /*4490*/  FMNMX3.NAN R32, |R32|, |R18|, R29, !PT ;  /* 0x4000001220207276 */ /* 0x000fe4000782021d */
[----:B------:R-:W-:Y:S01]  /*44a0*/  FMNMX.NAN R34, |R105|, |R17|, !PT ;  /* 0x4000001169227209 */ /* 0x000fe20007820200 */
[----:B------:R-:W-:Y:S01]  /*44b0*/  FMUL R37, R60, R37 ;  /* 0x000000253c257220 */ /* 0x000fe20000400000 */
[-C--:B------:R-:W-:Y:S02]  /*44c0*/  F2FP.BF16.F32.PACK_AB R19, R51, R36.reuse ;  /* 0x000000243313723e */ /* 0x080fe400000010ff */
[----:B------:R-:W-:Y:S02]  /*44d0*/  FMNMX3.NAN R24, |R103|, |R36|, R24, !PT ;  /* 0x4000002467187276 */ /* 0x000fe40007820218 */
[C---:B------:R-:W-:Y:S02]  /*44e0*/  F2FP.BF16.F32.PACK_AB R8, R37.reuse, R105 ;  /* 0x000000692508723e */ /* 0x040fe400000010ff */
[----:B------:R-:W-:Y:S02]  /*44f0*/  FMNMX.NAN R31, |R37|, |R12|, !PT ;  /* 0x4000000c251f7209 */ /* 0x000fe40007820200 */
[----:B------:R-:W-:Y:S01]  /*4500*/  F2FP.BF16.F32.PACK_AB R12, R12, R17 ;  /* 0x000000110c0c723e */ /* 0x000fe200000010ff */
[----:B------:R2:W-:Y:S01]  /*4510*/  STS.128 [R20], R8 ;  /* 0x0000000814007388 */ /* 0x0005e20000000c00 */
[----:B------:R-:W-:Y:S02]  /*4520*/  F2FP.BF16.F32.PACK_AB R17, R18, R115 ;  /* 0x000000731211723e */ /* 0x000fe400000010ff */
[----:B------:R-:W-:Y:S02]  /*4530*/  F2FP.BF16.F32.PACK_AB R18, R38, R23 ;  /* 0x000000172612723e */ /* 0x000fe400000010ff */
[-C--:B-1----:R-:W-:Y:S02]  /*4540*/  F2FP.BF16.F32.PACK_AB R16, R40, R113.reuse ;  /* 0x000000712810723e */ /* 0x082fe400000010ff */
[----:B------:R-:W-:Y:S02]  /*4550*/  FMNMX3.NAN R30, |R30|, |R40|, R31, !PT ;  /* 0x400000281e1e7276 */ /* 0x000fe4000782021f */
[----:B------:R-:W-:Y:S01]  /*4560*/  FMNMX3.NAN R34, |R97|, |R113|, R34, !PT ;  /* 0x4000007161227276 */ /* 0x000fe20007820222 */
[----:B------:R2:W-:Y:S01]  /*4570*/  STS.128 [R21], R16 ;  /* 0x0000001015007388 */ /* 0x0005e20000000c00 */
[----:B------:R-:W-:Y:S02]  /*4580*/  FMNMX.NAN R32, R93, R32, !PT ;  /* 0x000000205d207209 */ /* 0x000fe40007820000 */
[----:B------:R-:W-:Y:S02]  /*4590*/  FMNMX.NAN R24, R24, R99, !PT ;  /* 0x0000006318187209 */ /* 0x000fe40007820000 */
[----:B------:R-:W-:Y:S02]  /*45a0*/  FMNMX3.NAN R27, R30, R27, R32, !PT ;  /* 0x0000001b1e1b7276 */ /* 0x000fe40007820020 */
[----:B------:R-:W-:Y:S01]  /*45b0*/  FMNMX3.NAN R24, R34, R25, R24, !PT ;  /* 0x0000001922187276 */ /* 0x000fe20007820018 */
[----:B------:R2:W-:Y:S03]  /*45c0*/  STS.128 [R22], R12 ;  /* 0x0000000c16007388 */ /* 0x0005e60000000c00 */
[----:B------:R-:W-:Y:S04]  /*45d0*/  FMNMX3.NAN R27, R24, R27, RZ, !PT ;  /* 0x0000001b181b7276 */ /* 0x000fe800078200ff */
[----:B------:R-:W-:Y:S01]  /*45e0*/  FMNMX R78, R27, R78, !PT ;  /* 0x0000004e1b4e7209 */ /* 0x000fe20007800000 */
[----:B------:R1:W-:Y:S06]  /*45f0*/  MEMBAR.ALL.CTA ;  /* 0x0000000000007992 */ /* 0x0003ec0000008000 */
[----:B-1----:R-:W1:Y:S02]  /*4600*/  FENCE.VIEW.ASYNC.S ;  /* 0x00000000000073c6 */ /* 0x002e640000000000 */
[----:B-1----:R-:W-:Y:S06]  /*4610*/  BAR.SYNC.DEFER_BLOCKING 0x2, 0x80 ;  /* 0x0082000000007b1d */ /* 0x002fec0000010000 */
[----:B------:R-:W-:Y:S05]  /*4620*/  BRA.U !UP4, `(.L_x_45) ;  /* 0x000000010c4c7547 */ /* 0x000fea000b800000 */
[----:B------:R-:W-:Y:S01]  /*4630*/  VIADD R4, R3, 0x4400 ;  /* 0x0000440003047836 */ /* 0x000fe20000000000 */
[----:B------:R-:W-:Y:S01]  /*4640*/  ISETP.NE.AND P0, PT, R79, RZ, PT ;  /* 0x000000ff4f00720c */ /* 0x000fe20003f05270 */
[----:B------:R-:W-:Y:S03]  /*4650*/  UIADD3 UR12, UP0, UPT, UR10, 0x2c0, URZ ;  /* 0x000002c00a0c7890 */ /* 0x000fe6000ff1e0ff */
[----:B------:R-:W-:Y:S01]  /*4660*/  SEL R62, R62, R77, !P0 ;  /* 0x0000004d3e3e7207 */ /* 0x000fe20004000000 */
[----:B------:R-:W-:Y:S01]  /*4670*/  UIADD3.X UR13, UPT, UPT, URZ, UR11, URZ, UP0, !UPT ;  /* 0x0000000bff0d7290 */ /* 0x000fe200087fe4ff */
[----:B------:R-:W-:Y:S03]  /*4680*/  PLOP3.LUT P0, PT, PT, PT, PT, 0x80, 0x8 ;  /* 0x000000000008781c */ /* 0x000fe60003f0f070 */
[----:B------:R-:W-:Y:S04]  /*4690*/  IMAD R5, R61, 0x4, R62 ;  /* 0x000000043d057824 */ /* 0x000fe800078e023e */
[----:B------:R-:W-:Y:S07]  /*46a0*/  IMAD.SHL.U32 R5, R5, 0x20, RZ ;  /* 0x0000002005057824 */ /* 0x000fee00078e00ff */
.L_x_46:
        /* <DEDUP_REMOVED lines=10> */
[----:B------:R0:W-:Y:S02]  /*4750*/  UTMACMDFLUSH ;  /* 0x00000000000079b7 */ /* 0x0001e40000000000 */
.L_x_45:
[----:B------:R-:W-:Y:S01]  /*4760*/  BAR.SYNC.DEFER_BLOCKING 0x2, 0x80 ;  /* 0x0082000000007b1d */ /* 0x000fe20000010000 */
[----:B------:R-:W-:Y:S02]  /*4770*/  IADD3 R77, PT, PT, R77, 0x1, RZ ;  /* 0x000000014d4d7810 */ /* 0x000fe40007ffe0ff */
[----:B------:R-:W-:Y:S03]  /*4780*/  IADD3 R76, PT, PT, R76, -0x1, RZ ;  /* 0xffffffff4c4c7810 */ /* 0x000fe60007ffe0ff */
[----:B------:R-:W-:Y:S05]  /*4790*/  @!P2 BRA `(.L_x_47) ;  /* 0xffffffe00084a947 */ /* 0x000fea000383ffff */
[CC--:B------:R-:W-:Y:S01]  /*47a0*/  LEA R5, R68.reuse, R3.reuse, 0x3 ;  /* 0x0000000344057211 */ /* 0x0c0fe200078e18ff */
[----:B------:R-:W-:Y:S01]  /*47b0*/  BSSY B0, `(.L_x_48) ;  /* 0x0000005000007945 */ /* 0x000fe20003800000 */
[----:B------:R-:W-:Y:S02]  /*47c0*/  SHF.L.U32 R6, R67, 0x1f, RZ ;  /* 0x0000001f43067819 */ /* 0x000fe400000006ff */
[----:B------:R-:W-:Y:S02]  /*47d0*/  LEA R63, R68, R3, 0x4 ;  /* 0x00000003443f7211 */ /* 0x000fe400078e20ff */
[----:B------:R-:W1:Y:S02]  /*47e0*/  SYNCS.PHASECHK.TRANS64.TRYWAIT P0, [R5+URZ+0x40], R6 ;  /* 0x00004006050075a7 */ /* 0x000e6400080011ff */
[----:B-1----:R-:W-:Y:S05]  /*47f0*/  @!P0 BRA `(.L_x_49) ;  /* 0x0000000800bc8947 */ /* 0x002fea0003800000 */
.L_x_81:
[----:B------:R-:W-:Y:S05]  /*4800*/  BSYNC B0 ;  /* 0x0000000000007941 */ /* 0x000fea0003800000 */
.L_x_48:
[----:B------:R-:W4:Y:S01]  /*4810*/  LDS.128 R60, [R63+0x2c810] ;  /* 0x02c810003f3c7984 */ /* 0x000f220000000c00 */
[----:B------:R-:W-:Y:S01]  /*4820*/  CREDUX.MAXABS.F32.NAN UR4, R78 ;  /* 0x000000004e0472cc */ /* 0x000fe20000006400 */
[----:B------:R-:W-:Y:S01]  /*4830*/  BSSY.RECONVERGENT B0, `(.L_x_50) ;  /* 0x0000012000007945 */ /* 0x000fe20003800200 */
[----:B---3--:R-:W-:Y:S01]  /*4840*/  ISETP.NE.AND P0, PT, R64, RZ, PT ;  /* 0x000000ff4000720c */ /* 0x008fe20003f05270 */
[----:B------:R3:W-:Y:S06]  /*4850*/  MEMBAR.ALL.CTA ;  /* 0x0000000000007992 */ /* 0x0007ec0000008000 */
[----:B---3--:R-:W3:Y:S01]  /*4860*/  FENCE.VIEW.ASYNC.S ;  /* 0x00000000000073c6 */ /* 0x008ee20000000000 */
[----:B------:R-:W-:-:S03]  /*4870*/  VIADD R68, R68, 0x1 ;  /* 0x0000000144447836 */ /* 0x000fc60000000000 */
[----:B------:R-:W-:Y:S01]  /*4880*/  IMAD.U32 R4, RZ, RZ, UR4 ;  /* 0x00000004ff047e24 */ /* 0x000fe2000f8e00ff */
[----:B---3--:R3:W-:Y:S04]  /*4890*/  SYNCS.ARRIVE.TRANS64.ART0 RZ, [R5+URZ+0x50], R0 ;  /* 0x0000500005ff79a7 */ /* 0x0087e800085000ff */
[----:B------:R3:W-:Y:S01]  /*48a0*/  @!P0 STS [R69+0x2c800], R4 ;  /* 0x02c8000445008388 */ /* 0x0007e20000000800 */
[----:B------:R-:W-:Y:S01]  /*48b0*/  BAR.SYNC.DEFER_BLOCKING 0x2, 0x80 ;  /* 0x0082000000007b1d */ /* 0x000fe20000010000 */
[----:B------:R-:W-:-:S13]  /*48c0*/  LOP3.LUT P0, RZ, R71, R64, RZ, 0xfc, !PT ;  /* 0x0000004047ff7212 */ /* 0x000fda000780fcff */
[----:B------:R-:W-:Y:S05]  /*48d0*/  @P0 BRA `(.L_x_51) ;  /* 0x00000000001c0947 */ /* 0x000fea0003800000 */
[----:B------:R-:W-:Y:S01]  /*48e0*/  MOV R3, UR7 ;  /* 0x0000000700037c02 */ /* 0x000fe20008000f00 */
[----:B--2---:R-:W2:Y:S04]  /*48f0*/  LDC.64 R8, c[0x0][0x740] ;  /* 0x0001d000ff087b82 */ /* 0x004ea80000000a00 */
[----:B-1-3--:R-:W1:Y:S01]  /*4900*/  LDS.128 R4, [R3+0x2c800] ;  /* 0x02c8000003047984 */ /* 0x00ae620000000c00 */
[----:B--2---:R-:W-:Y:S01]  /*4910*/  IMAD.WIDE R8, R2, 0x4, R8 ;  /* 0x0000000402087825 */ /* 0x004fe200078e0208 */
[----:B-1----:R-:W-:-:S04]  /*4920*/  FMNMX3 R4, R4, RZ, R5, !PT ;  /* 0x000000ff04047276 */ /* 0x002fc80007800005 */
[----:B------:R-:W-:-:S05]  /*4930*/  FMNMX3 R7, R4, R6, R7, !PT ;  /* 0x0000000604077276 */ /* 0x000fca0007800007 */
[----:B------:R1:W-:Y:S02]  /*4940*/  REDG.E.MAX.S32.STRONG.GPU desc[UR14][R8.64], R7 ;  /* 0x000000070800798e */ /* 0x0003e4000d12e30e */
.L_x_51:
[----:B------:R-:W-:Y:S05]  /*4950*/  BSYNC.RECONVERGENT B0 ;  /* 0x0000000000007941 */ /* 0x000fea0003800200 */
.L_x_50:
[----:B----4-:R-:W-:Y:S02]  /*4960*/  ISETP.NE.AND P0, PT, R63, 0x1, PT ;  /* 0x000000013f00780c */ /* 0x010fe40003f05270 */
[----:B------:R-:W-:-:S04]  /*4970*/  ISETP.NE.AND P1, PT, R68, 0x2, PT ;  /* 0x000000024400780c */ /* 0x000fc80003f25270 */
[----:B------:R-:W-:Y:S02]  /*4980*/  SEL R2, RZ, 0x1, P1 ;  /* 0x00000001ff027807 */ /* 0x000fe40000800000 */
[----:B------:R-:W-:Y:S02]  /*4990*/  SEL R68, R68, RZ, P1 ;  /* 0x000000ff44447207 */ /* 0x000fe40000800000 */
[----:B------:R-:W-:-:S03]  /*49a0*/  LOP3.LUT R67, R67, R2, RZ, 0x3c, !PT ;  /* 0x0000000243437212 */ /* 0x000fc600078e3cff */
[----:B------:R-:W-:Y:S05]  /*49b0*/  @!P0 BRA `(.L_x_52) ;  /* 0xffffffdc00a48947 */ /* 0x000fea000383ffff */
.L_x_39:
[----:B------:R-:W-:Y:S05]  /*49c0*/  BRA.U !UP4, `(.L_x_53) ;  /* 0x000000010c1c7547 */ /* 0x000fea000b800000 */
[----:B------:R-:W5:Y:S01]  /*49d0*/  S2UR UR4, SR_CgaCtaId ;  /* 0x00000000000479c3 */ /* 0x000f620000008800 */
[----:B------:R-:W-:Y:S01]  /*49e0*/  ELECT P0, URZ, PT ;  /* 0x0000000000ff782f */ /* 0x000fe20003800000 */
[----:B----4-:R-:W-:Y:S01]  /*49f0*/  HFMA2 R2, -RZ, RZ, 0, 5.9604644775390625e-08 ;  /* 0x00000001ff027431 */ /* 0x010fe200000001ff */
[----:B------:R-:W-:-:S05]  /*4a00*/  UMOV UR5, 0x40 ;  /* 0x0000004000057882 */ /* 0x000fca0000000000 */
[----:B------:R-:W-:Y:S01]  /*4a10*/  UVIRTCOUNT.DEALLOC.SMPOOL 0x80 ;  /* 0x000000800000784c */ /* 0x000fe20000000000 */
[----:B-----5:R-:W-:-:S09]  /*4a20*/  ULEA UR4, UR4, UR5, 0x18 ;  /* 0x0000000504047291 */ /* 0x020fd2000f8ec0ff */
[----:B------:R4:W-:Y:S03]  /*4a30*/  @P0 STS.U8 [UR4], R2 ;  /* 0x00000002ff000988 */ /* 0x0009e60008000004 */
.L_x_53:
[----:B------:R-:W-:Y:S06]  /*4a40*/  BAR.SYNC.DEFER_BLOCKING 0x2, 0x80 ;  /* 0x0082000000007b1d */ /* 0x000fec0000010000 */
[----:B------:R-:W-:Y:S05]  /*4a50*/  BRA.U !UP4, `(.L_x_54) ;  /* 0x000000010c9c7547 */ /* 0x000fea000b800000 */
[----:B------:R-:W5:Y:S01]  /*4a60*/  S2UR UR5, SR_CgaCtaId ;  /* 0x00000000000579c3 */ /* 0x000f620000008800 */
[----:B------:R-:W-:Y:S01]  /*4a70*/  NOP ;  /* 0x0000000000007918 */ /* 0x000fe20000000000 */
[----:B------:R-:W-:Y:S01]  /*4a80*/  UMOV UR4, 0x50 ;  /* 0x0000005000047882 */ /* 0x000fe20000000000 */
[----:B---3--:R-:W-:Y:S01]  /*4a90*/  LOP3.LUT R4, R70, 0xffff, RZ, 0xc0, !PT ;  /* 0x0000ffff46047812 */ /* 0x008fe200078ec0ff */
[----:B------:R-:W-:-:S03]  /*4aa0*/  IMAD.MOV.U32 R3, RZ, RZ, 0xffff ;  /* 0x0000ffffff037424 */ /* 0x000fc600078e00ff */
[----:B------:R-:W-:-:S04]  /*4ab0*/  SHF.R.U32.HI R4, RZ, 0x5, R4 ;  /* 0x00000005ff047819 */ /* 0x000fc80000011604 */
[----:B------:R-:W-:Y:S01]  /*4ac0*/  SHF.L.U32 R3, R3, R4, RZ ;  /* 0x0000000403037219 */ /* 0x000fe200000006ff */
[----:B-1----:R-:W-:-:S05]  /*4ad0*/  VIADD R5, R4, 0x10 ;  /* 0x0000001004057836 */ /* 0x002fca0000000000 */
[----:B------:R-:W-:Y:S01]  /*4ae0*/  SHF.L.U32 R0, R0, R5, RZ ;  /* 0x0000000500007219 */ /* 0x000fe200000006ff */
[----:B-----5:R-:W-:-:S03]  /*4af0*/  ULEA UR5, UR5, UR4, 0x18 ;  /* 0x0000000405057291 */ /* 0x020fc6000f8ec0ff */
[----:B------:R-:W-:-:S04]  /*4b00*/  LOP3.LUT R5, R0, R3, RZ, 0xfc, !PT ;  /* 0x0000000300057212 */ /* 0x000fc800078efcff */
[C---:B------:R-:W-:Y:S02]  /*4b10*/  LOP3.LUT R3, R5.reuse, 0xffff, RZ, 0xc0, !PT ;  /* 0x0000ffff05037812 */ /* 0x040fe400078ec0ff */
[----:B----4-:R-:W1:Y:S02]  /*4b20*/  LDS R2, [UR5] ;  /* 0x00000005ff027984 */ /* 0x010e640008000800 */
[----:B-1----:R-:W-:-:S04]  /*4b30*/  LOP3.LUT R0, R5, 0xffff, R2, 0x80, !PT ;  /* 0x0000ffff05007812 */ /* 0x002fc800078e8002 */
[----:B------:R-:W-:-:S13]  /*4b40*/  ISETP.NE.AND P0, PT, R0, R3, PT ;  /* 0x000000030000720c */ /* 0x000fda0003f05270 */
[----:B------:R-:W-:Y:S05]  /*4b50*/  @P0 BRA `(.L_x_55) ;  /* 0x0000000000500947 */ /* 0x000fea0003800000 */
[----:B------:R-:W-:Y:S02]  /*4b60*/  SHF.R.U32.HI R0, RZ, 0x10, R2 ;  /* 0x00000010ff007819 */ /* 0x000fe40000011602 */
[----:B------:R-:W-:-:S04]  /*4b70*/  SHF.R.U32.HI R3, RZ, 0x10, R5 ;  /* 0x00000010ff037819 */ /* 0x000fc80000011605 */
[----:B------:R-:W-:-:S04]  /*4b80*/  LOP3.LUT R0, R0, R3, RZ, 0xc0, !PT ;  /* 0x0000000300007212 */ /* 0x000fc800078ec0ff */
[----:B------:R-:W-:-:S13]  /*4b90*/  ISETP.NE.AND P0, PT, R0, R3, PT ;  /* 0x000000030000720c */ /* 0x000fda0003f05270 */
[----:B------:R-:W-:Y:S05]  /*4ba0*/  @P0 BRA `(.L_x_56) ;  /* 0x0000000000300947 */ /* 0x000fea0003800000 */
[----:B------:R-:W-:Y:S01]  /*4bb0*/  R2UR UR8, R5 ;  /* 0x00000000050872ca */ /* 0x000fe200000e0000 */
[----:B------:R-:W1:Y:S01]  /*4bc0*/  S2R R2, SR_LANEID ;  /* 0x0000000000027919 */ /* 0x000e620000000000 */
[----:B------:R-:W-:Y:S02]  /*4bd0*/  VOTEU.ANY UR6, UPT, PT ;  /* 0x0000000000067886 */ /* 0x000fe400038e0100 */
[----:B------:R-:W-:-:S09]  /*4be0*/  UFLO.U32 UR6, UR6 ;  /* 0x00000006000672bd */ /* 0x000fd200080e0000 */
[----:B------:R-:W-:-:S06]  /*4bf0*/  ULOP3.LUT UR8, URZ, UR8, URZ, 0x33, !UPT ;  /* 0x00000008ff087292 */ /* 0x000fcc000f8e33ff */
[----:B------:R-:W-:-:S04]  /*4c00*/  IMAD.U32 R0, RZ, RZ, UR8 ;  /* 0x00000008ff007e24 */ /* 0x000fc8000f8e00ff */
[----:B------:R-:W3:Y:S02]  /*4c10*/  REDUX UR4, R0 ;  /* 0x00000000000473c4 */ /* 0x000ee40000000000 */
[----:B------:R4:W-:Y:S01]  /*4c20*/  UTCATOMSWS.AND URZ, UR8 ;  /* 0x0000000800ff79e3 */ /* 0x0009e20008000000 */
[----:B-1----:R-:W-:Y:S01]  /*4c30*/  ISETP.EQ.U32.AND P0, PT, R2, UR6, PT ;  /* 0x0000000602007c0c */ /* 0x002fe2000bf02070 */
[----:B---3--:R-:W-:-:S12]  /*4c40*/  IMAD.U32 R2, RZ, RZ, UR4 ;  /* 0x00000004ff027e24 */ /* 0x008fd8000f8e00ff */
[----:B------:R4:W-:Y:S01]  /*4c50*/  @P0 ATOMS.AND RZ, [UR5], R2 ;  /* 0x00000002ffff098c */ /* 0x0009e2000a800005 */
[----:B------:R-:W-:Y:S05]  /*4c60*/  BRA `(.L_x_57) ;  /* 0x0000000000147947 */ /* 0x000fea0003800000 */
.L_x_56:
[----:B------:R-:W-:Y:S02]  /*4c70*/  MOV R2, 0x4c90 ;  /* 0x00004c9000027802 */ /* 0x000fe40000000f00 */
[----:B--2---:R-:W-:Y:S05]  /*4c80*/  CALL.REL.NOINC `($__internal_0_$__cuda_sm10x_tcgen05_guardrail_trap_col_being_dealloced_not_returned_by_alloc) ;  /* 0x0000000400b07944 */ /* 0x004fea0003c00000 */
[----:B------:R-:W-:Y:S05]  /*4c90*/  BRA `(.L_x_57) ;  /* 0x0000000000087947 */ /* 0x000fea0003800000 */
.L_x_55:
[----:B------:R-:W-:Y:S02]  /*4ca0*/  MOV R2, 0x4cc0 ;  /* 0x00004cc000027802 */ /* 0x000fe40000000f00 */
[----:B--2---:R-:W-:Y:S05]  /*4cb0*/  CALL.REL.NOINC `($__internal_2_$__cuda_sm10x_tcgen05_guardrail_trap_unallocated_columns_being_dealloced) ;  /* 0x0000000400bc7944 */ /* 0x004fea0003c00000 */
.L_x_57:
[----:B------:R-:W-:Y:S01]  /*4cc0*/  NOP ;  /* 0x0000000000007918 */ /* 0x000fe20000000000 */
.L_x_54:
[----:B------:R-:W-:-:S04]  /*4cd0*/  DEPBAR.LE SB0, 0x0 ;  /* 0x000080000000791a */ /* 0x000fc80000000000 */
[----:B------:R-:W-:-:S04]  /*4ce0*/  DEPBAR.LE SB0, 0x0 ;  /* 0x000080000000791a */ /* 0x000fc80000000000 */
[----:B----4-:R-:W-:Y:S05]  /*4cf0*/  EXIT ;  /* 0x000000000000794d */ /* 0x010fea0003800000 */
.L_x_9:
[----:B------:R-:W-:-:S07]  /*4d00*/  MOV R20, R21 ;  /* 0x0000001500147202 */ /* 0x000fce0000000f00 */
.L_x_58:
[----:B----4-:R4:W3:Y:S02]  /*4d10*/  SYNCS.PHASECHK.TRANS64.TRYWAIT P0, [R14+URZ+0x50], R21 ;  /* 0x000050150e0075a7 */ /* 0x0108e400080011ff */
[----:B---3--:R-:W-:Y:S05]  /*4d20*/  @!P0 NANOSLEEP.SYNCS 0x989680 ;  /* 0x009896800000895d */ /* 0x008fea0003900000 */
[----:B------:R-:W3:Y:S02]  /*4d30*/  @!P0 SYNCS.PHASECHK.TRANS64 P0, [R14+URZ+0x50], R21 ;  /* 0x000050150e0085a7 */ /* 0x000ee400080010ff */
[----:B---3--:R-:W-:Y:S05]  /*4d40*/  @!P0 BRA `(.L_x_58) ;  /* 0xfffffffc00f08947 */ /* 0x008fea000383ffff */
[----:B------:R-:W-:Y:S05]  /*4d50*/  BRA `(.L_x_59) ;  /* 0xffffffbc00c07947 */ /* 0x000fea000383ffff */
.L_x_11:
[----:B------:R-:W-:-:S07]  /*4d60*/  MOV R7, R6 ;  /* 0x0000000600077202 */ /* 0x000fce0000000f00 */
.L_x_60:
[----:B--2---:R2:W3:Y:S02]  /*4d70*/  SYNCS.PHASECHK.TRANS64.TRYWAIT P0, [R2+URZ+0x50], R7 ;  /* 0x00005007020075a7 */ /* 0x0044e400080011ff */
[----:B---3--:R-:W-:Y:S05]  /*4d80*/  @!P0 NANOSLEEP.SYNCS 0x989680 ;  /* 0x009896800000895d */ /* 0x008fea0003900000 */
[----:B------:R-:W3:Y:S02]  /*4d90*/  @!P0 SYNCS.PHASECHK.TRANS64 P0, [R2+URZ+0x50], R7 ;  /* 0x00005007020085a7 */ /* 0x000ee400080010ff */
[----:B---3--:R-:W-:Y:S05]  /*4da0*/  @!P0 BRA `(.L_x_60) ;  /* 0xfffffffc00f08947 */ /* 0x008fea000383ffff */
[----:B------:R-:W-:Y:S05]  /*4db0*/  BRA `(.L_x_61) ;  /* 0xffffffc000647947 */ /* 0x000fea000383ffff */
.L_x_12:
[----:B------:R-:W-:-:S07]  /*4dc0*/  MOV R13, R12 ;  /* 0x0000000c000d7202 */ /* 0x000fce0000000f00 */
.L_x_62:
[----:B--2---:R2:W3:Y:S02]  /*4dd0*/  SYNCS.PHASECHK.TRANS64.TRYWAIT P0, [R8+URZ+0x50], R13 ;  /* 0x0000500d080075a7 */ /* 0x0044e400080011ff */
[----:B---3--:R-:W-:Y:S05]  /*4de0*/  @!P0 NANOSLEEP.SYNCS 0x989680 ;  /* 0x009896800000895d */ /* 0x008fea0003900000 */
[----:B------:R-:W3:Y:S02]  /*4df0*/  @!P0 SYNCS.PHASECHK.TRANS64 P0, [R8+URZ+0x50], R13 ;  /* 0x0000500d080085a7 */ /* 0x000ee400080010ff */
[----:B---3--:R-:W-:Y:S05]  /*4e00*/  @!P0 BRA `(.L_x_62) ;  /* 0xfffffffc00f08947 */ /* 0x008fea000383ffff */
[----:B------:R-:W-:Y:S05]  /*4e10*/  BRA `(.L_x_4) ;  /* 0xffffffc000987947 */ /* 0x000fea000383ffff */
.L_x_14:
[----:B------:R-:W-:-:S07]  /*4e20*/  MOV R0, UR23 ;  /* 0x0000001700007c02 */ /* 0x000fce0008000f00 */
.L_x_63:
[----:B---3--:R3:W4:Y:S02]  /*4e30*/  SYNCS.PHASECHK.TRANS64.TRYWAIT P0, [R0+URZ+0x40], RZ ;  /* 0x000040ff000075a7 */ /* 0x00872400080011ff */
[----:B----4-:R-:W-:Y:S05]  /*4e40*/  @!P0 NANOSLEEP.SYNCS 0x989680 ;  /* 0x009896800000895d */ /* 0x010fea0003900000 */
[----:B------:R-:W4:Y:S02]  /*4e50*/  @!P0 SYNCS.PHASECHK.TRANS64 P0, [R0+URZ+0x40], RZ ;  /* 0x000040ff000085a7 */ /* 0x000f2400080010ff */
[----:B----4-:R-:W-:Y:S05]  /*4e60*/  @!P0 BRA `(.L_x_63) ;  /* 0xfffffffc00f08947 */ /* 0x010fea000383ffff */
[----:B------:R-:W-:Y:S05]  /*4e70*/  BRA `(.L_x_64) ;  /* 0xffffffc0009c7947 */ /* 0x000fea000383ffff */
.L_x_17:
[----:B------:R-:W-:Y:S02]  /*4e80*/  MOV R4, UR11 ;  /* 0x0000000b00047c02 */ /* 0x000fe40008000f00 */
[----:B------:R-:W-:Y:S02]  /*4e90*/  MOV R5, UR11 ;  /* 0x0000000b00057c02 */ /* 0x000fe40008000f00 */
[----:B------:R-:W-:-:S07]  /*4ea0*/  MOV R0, UR5 ;  /* 0x0000000500007c02 */ /* 0x000fce0008000f00 */
.L_x_65:
[----:B--2---:R2:W3:Y:S02]  /*4eb0*/  SYNCS.PHASECHK.TRANS64.TRYWAIT P0, [R0+URZ+0x18], R5 ;  /* 0x00001805000075a7 */ /* 0x0044e400080011ff */
[----:B---3--:R-:W-:Y:S05]  /*4ec0*/  @!P0 NANOSLEEP.SYNCS 0x989680 ;  /* 0x009896800000895d */ /* 0x008fea0003900000 */
[----:B------:R-:W3:Y:S02]  /*4ed0*/  @!P0 SYNCS.PHASECHK.TRANS64 P0, [R0+URZ+0x18], R5 ;  /* 0x00001805000085a7 */ /* 0x000ee400080010ff */
[----:B---3--:R-:W-:Y:S05]  /*4ee0*/  @!P0 BRA `(.L_x_65) ;  /* 0xfffffffc00f08947 */ /* 0x008fea000383ffff */
[----:B------:R-:W-:Y:S05]  /*4ef0*/  BRA `(.L_x_16) ;  /* 0xffffffc4006c7947 */ /* 0x000fea000383ffff */
.L_x_19:
[----:B------:R-:W-:-:S07]  /*4f00*/  MOV R5, R4 ;  /* 0x0000000400057202 */ /* 0x000fce0000000f00 */
.L_x_66:
[----:B---3--:R3:W4:Y:S02]  /*4f10*/  SYNCS.PHASECHK.TRANS64.TRYWAIT P0, [R3+URZ+0x40], R5 ;  /* 0x00004005030075a7 */ /* 0x00872400080011ff */
[----:B----4-:R-:W-:Y:S05]  /*4f20*/  @!P0 NANOSLEEP.SYNCS 0x989680 ;  /* 0x009896800000895d */ /* 0x010fea0003900000 */
[----:B------:R-:W4:Y:S02]  /*4f30*/  @!P0 SYNCS.PHASECHK.TRANS64 P0, [R3+URZ+0x40], R5 ;  /* 0x00004005030085a7 */ /* 0x000f2400080010ff */
[----:B----4-:R-:W-:Y:S05]  /*4f40*/  @!P0 BRA `(.L_x_66) ;  /* 0xfffffffc00f08947 */ /* 0x010fea000383ffff */
[----:B------:R-:W-:Y:S05]  /*4f50*/  BRA `(.L_x_67) ;  /* 0xffffffc400b87947 */ /* 0x000fea000383ffff */
.L_x_21:
[----:B------:R-:W-:Y:S02]  /*4f60*/  MOV R2, UR5 ;  /* 0x0000000500027c02 */ /* 0x000fe40008000f00 */
[----:B------:R-:W-:Y:S02]  /*4f70*/  MOV R3, UR5 ;  /* 0x0000000500037c02 */ /* 0x000fe40008000f00 */
[----:B------:R-:W-:-:S07]  /*4f80*/  MOV R0, UR4 ;  /* 0x0000000400007c02 */ /* 0x000fce0008000f00 */
.L_x_68:
[----:B---3--:R3:W4:Y:S02]  /*4f90*/  SYNCS.PHASECHK.TRANS64.TRYWAIT P0, [R0+URZ+0x18], R3 ;  /* 0x00001803000075a7 */ /* 0x00872400080011ff */
[----:B----4-:R-:W-:Y:S05]  /*4fa0*/  @!P0 NANOSLEEP.SYNCS 0x989680 ;  /* 0x009896800000895d */ /* 0x010fea0003900000 */
[----:B------:R-:W4:Y:S02]  /*4fb0*/  @!P0 SYNCS.PHASECHK.TRANS64 P0, [R0+URZ+0x18], R3 ;  /* 0x00001803000085a7 */ /* 0x000f2400080010ff */
[----:B----4-:R-:W-:Y:S05]  /*4fc0*/  @!P0 BRA `(.L_x_68) ;  /* 0xfffffffc00f08947 */ /* 0x010fea000383ffff */
[----:B------:R-:W-:Y:S05]  /*4fd0*/  BRA `(.L_x_69) ;  /* 0xffffffc8000c7947 */ /* 0x000fea000383ffff */
.L_x_23:
[----:B------:R-:W-:-:S07]  /*4fe0*/  MOV R2, UR12 ;  /* 0x0000000c00027c02 */ /* 0x000fce0008000f00 */
.L_x_70:
[----:B---3--:R3:W4:Y:S02]  /*4ff0*/  SYNCS.PHASECHK.TRANS64.TRYWAIT P0, [R2+URZ+0x40], RZ ;  /* 0x000040ff020075a7 */ /* 0x00872400080011ff */
[----:B----4-:R-:W-:Y:S05]  /*5000*/  @!P0 NANOSLEEP.SYNCS 0x989680 ;  /* 0x009896800000895d */ /* 0x010fea0003900000 */
[----:B------:R-:W4:Y:S02]  /*5010*/  @!P0 SYNCS.PHASECHK.TRANS64 P0, [R2+URZ+0x40], RZ ;  /* 0x000040ff020085a7 */ /* 0x000f2400080010ff */
[----:B----4-:R-:W-:Y:S05]  /*5020*/  @!P0 BRA `(.L_x_70) ;  /* 0xfffffffc00f08947 */ /* 0x010fea000383ffff */
[----:B------:R-:W-:Y:S05]  /*5030*/  BRA `(.L_x_71) ;  /* 0xffffffc800247947 */ /* 0x000fea000383ffff */
.L_x_26:
[----:B------:R-:W-:Y:S02]  /*5040*/  MOV R2, UR13 ;  /* 0x0000000d00027c02 */ /* 0x000fe40008000f00 */
[----:B------:R-:W-:Y:S02]  /*5050*/  MOV R3, UR13 ;  /* 0x0000000d00037c02 */ /* 0x000fe40008000f00 */
[----:B------:R-:W-:-:S07]  /*5060*/  MOV R0, UR12 ;  /* 0x0000000c00007c02 */ /* 0x000fce0008000f00 */
.L_x_72:
[----:B---3--:R3:W4:Y:S02]  /*5070*/  SYNCS.PHASECHK.TRANS64.TRYWAIT P0, [R0+URZ+0x38], R3 ;  /* 0x00003803000075a7 */ /* 0x00872400080011ff */
[----:B----4-:R-:W-:Y:S05]  /*5080*/  @!P0 NANOSLEEP.SYNCS 0x989680 ;  /* 0x009896800000895d */ /* 0x010fea0003900000 */
[----:B------:R-:W4:Y:S02]  /*5090*/  @!P0 SYNCS.PHASECHK.TRANS64 P0, [R0+URZ+0x38], R3 ;  /* 0x00003803000085a7 */ /* 0x000f2400080010ff */
[----:B----4-:R-:W-:Y:S05]  /*50a0*/  @!P0 BRA `(.L_x_72) ;  /* 0xfffffffc00f08947 */ /* 0x010fea000383ffff */
[----:B------:R-:W-:Y:S05]  /*50b0*/  BRA `(.L_x_25) ;  /* 0xffffffcc00447947 */ /* 0x000fea000383ffff */
.L_x_28:
[----:B------:R-:W-:Y:S02]  /*50c0*/  MOV R2, UR23 ;  /* 0x0000001700027c02 */ /* 0x000fe40008000f00 */
[----:B------:R-:W-:Y:S02]  /*50d0*/  MOV R3, UR23 ;  /* 0x0000001700037c02 */ /* 0x000fe40008000f00 */
[----:B------:R-:W-:Y:S07]  /*50e0*/  MOV R0, UR13 ;  /* 0x0000000d00007c02 */ /* 0x000fee0008000f00 */
.L_x_73:
[----:B---3--:R3:W4:Y:S02]  /*50f0*/  SYNCS.PHASECHK.TRANS64.TRYWAIT P1, [R0+URZ], R3 ;  /* 0x00000003000075a7 */ /* 0x00872400080211ff */
[----:B----4-:R-:W-:Y:S05]  /*5100*/  @!P1 NANOSLEEP.SYNCS 0x989680 ;  /* 0x009896800000995d */ /* 0x010fea0003900000 */
[----:B------:R-:W4:Y:S02]  /*5110*/  @!P1 SYNCS.PHASECHK.TRANS64 P1, [R0+URZ], R3 ;  /* 0x00000003000095a7 */ /* 0x000f2400080210ff */
[----:B----4-:R-:W-:Y:S05]  /*5120*/  @!P1 BRA `(.L_x_73) ;  /* 0xfffffffc00f09947 */ /* 0x010fea000383ffff */
[----:B------:R-:W-:Y:S05]  /*5130*/  BRA `(.L_x_27) ;  /* 0xffffffcc00c07947 */ /* 0x000fea000383ffff */
.L_x_30:
[-C--:B------:R-:W-:Y:S02]  /*5140*/  MOV R6, R3.reuse ;  /* 0x0000000300067202 */ /* 0x080fe40000000f00 */
[----:B------:R-:W-:-:S07]  /*5150*/  MOV R7, R3 ;  /* 0x0000000300077202 */ /* 0x000fce0000000f00 */
.L_x_74:
[----:B----4-:R4:W3:Y:S02]  /*5160*/  SYNCS.PHASECHK.TRANS64.TRYWAIT P0, [R2+URZ+0x40], R7 ;  /* 0x00004007020075a7 */ /* 0x0108e400080011ff */
[----:B---3--:R-:W-:Y:S05]  /*5170*/  @!P0 NANOSLEEP.SYNCS 0x989680 ;  /* 0x009896800000895d */ /* 0x008fea0003900000 */
[----:B------:R-:W3:Y:S02]  /*5180*/  @!P0 SYNCS.PHASECHK.TRANS64 P0, [R2+URZ+0x40], R7 ;  /* 0x00004007020085a7 */ /* 0x000ee400080010ff */
[----:B---3--:R-:W-:Y:S05]  /*5190*/  @!P0 BRA `(.L_x_74) ;  /* 0xfffffffc00f08947 */ /* 0x008fea000383ffff */
[----:B------:R-:W-:Y:S05]  /*51a0*/  BRA `(.L_x_75) ;  /* 0xffffffd000307947 */ /* 0x000fea000383ffff */
.L_x_32:
[----:B----4-:R-:W-:Y:S02]  /*51b0*/  MOV R2, UR31 ;  /* 0x0000001f00027c02 */ /* 0x010fe40008000f00 */
[----:B------:R-:W-:Y:S02]  /*51c0*/  MOV R3, UR31 ;  /* 0x0000001f00037c02 */ /* 0x000fe40008000f00 */
[----:B------:R-:W-:-:S07]  /*51d0*/  MOV R0, UR12 ;  /* 0x0000000c00007c02 */ /* 0x000fce0008000f00 */
.L_x_76:
[----:B---3--:R3:W4:Y:S02]  /*51e0*/  SYNCS.PHASECHK.TRANS64.TRYWAIT P0, [R0+URZ+0x38], R3 ;  /* 0x00003803000075a7 */ /* 0x00872400080011ff */
[----:B----4-:R-:W-:Y:S05]  /*51f0*/  @!P0 NANOSLEEP.SYNCS 0x989680 ;  /* 0x009896800000895d */ /* 0x010fea0003900000 */
[----:B------:R-:W4:Y:S02]  /*5200*/  @!P0 SYNCS.PHASECHK.TRANS64 P0, [R0+URZ+0x38], R3 ;  /* 0x00003803000085a7 */ /* 0x000f2400080010ff */
[----:B----4-:R-:W-:Y:S05]  /*5210*/  @!P0 BRA `(.L_x_76) ;  /* 0xfffffffc00f08947 */ /* 0x010fea000383ffff */
[----:B------:R-:W-:Y:S05]  /*5220*/  BRA `(.L_x_22) ;  /* 0xffffffd000647947 */ /* 0x000fea000383ffff */
.L_x_38:
[----:B-1----:R1:W3:Y:S02]  /*5230*/  SYNCS.PHASECHK.TRANS64.TRYWAIT P0, [R3+URZ+0x40], RZ ;  /* 0x000040ff030075a7 */ /* 0x0022e400080011ff */
[----:B---3--:R-:W-:Y:S05]  /*5240*/  @!P0 NANOSLEEP.SYNCS 0x989680 ;  /* 0x009896800000895d */ /* 0x008fea0003900000 */
[----:B------:R-:W3:Y:S02]  /*5250*/  @!P0 SYNCS.PHASECHK.TRANS64 P0, [R3+URZ+0x40], RZ ;  /* 0x000040ff030085a7 */ /* 0x000ee400080010ff */
[----:B---3--:R-:W-:Y:S05]  /*5260*/  @!P0 BRA `(.L_x_38) ;  /* 0xfffffffc00f08947 */ /* 0x008fea000383ffff */
[----:B------:R-:W-:Y:S05]  /*5270*/  BRA `(.L_x_77) ;  /* 0xffffffd400347947 */ /* 0x000fea000383ffff */
.L_x_40:
[-C--:B------:R-:W-:Y:S02]  /*5280*/  MOV R6, R4.reuse ;  /* 0x0000000400067202 */ /* 0x080fe40000000f00 */
[----:B------:R-:W-:-:S07]  /*5290*/  MOV R7, R4 ;  /* 0x0000000400077202 */ /* 0x000fce0000000f00 */
.L_x_78:
[----:B-1----:R1:W2:Y:S02]  /*52a0*/  SYNCS.PHASECHK.TRANS64.TRYWAIT P0, [R3+URZ+0x30], R7 ;  /* 0x00003007030075a7 */ /* 0x0022a400080011ff */
[----:B--2---:R-:W-:Y:S05]  /*52b0*/  @!P0 NANOSLEEP.SYNCS 0x989680 ;  /* 0x009896800000895d */ /* 0x004fea0003900000 */
[----:B------:R-:W2:Y:S02]  /*52c0*/  @!P0 SYNCS.PHASECHK.TRANS64 P0, [R3+URZ+0x30], R7 ;  /* 0x00003007030085a7 */ /* 0x000ea400080010ff */
[----:B--2---:R-:W-:Y:S05]  /*52d0*/  @!P0 BRA `(.L_x_78) ;  /* 0xfffffffc00f08947 */ /* 0x004fea000383ffff */
[----:B------:R-:W-:Y:S05]  /*52e0*/  BRA `(.L_x_79) ;  /* 0xffffffd400907947 */ /* 0x000fea000383ffff */
.L_x_49:
[----:B------:R-:W-:-:S07]  /*52f0*/  MOV R7, R6 ;  /* 0x0000000600077202 */ /* 0x000fce0000000f00 */
.L_x_80:
[----:B-1----:R1:W4:Y:S02]  /*5300*/  SYNCS.PHASECHK.TRANS64.TRYWAIT P0, [R5+URZ+0x40], R7 ;  /* 0x00004007050075a7 */ /* 0x00232400080011ff */
[----:B----4-:R-:W-:Y:S05]  /*5310*/  @!P0 NANOSLEEP.SYNCS 0x989680 ;  /* 0x009896800000895d */ /* 0x010fea0003900000 */
[----:B------:R-:W4:Y:S02]  /*5320*/  @!P0 SYNCS.PHASECHK.TRANS64 P0, [R5+URZ+0x40], R7 ;  /* 0x00004007050085a7 */ /* 0x000f2400080010ff */
[----:B----4-:R-:W-:Y:S05]  /*5330*/  @!P0 BRA `(.L_x_80) ;  /* 0xfffffffc00f08947 */ /* 0x010fea000383ffff */
[----:B------:R-:W-:Y:S05]  /*5340*/  BRA `(.L_x_81) ;  /* 0xfffffff4002c7947 */ /* 0x000fea000383ffff */
        .weak           $__internal_0_$__cuda_sm10x_tcgen05_guardrail_trap_col_being_dealloced_not_returned_by_alloc
        .type           $__internal_0_$__cuda_sm10x_tcgen05_guardrail_trap_col_being_dealloced_not_returned_by_alloc,@function
        .size           $__internal_0_$__cuda_sm10x_tcgen05_guardrail_trap_col_being_dealloced_not_returned_by_alloc,($__internal_1_$__cuda_sm10x_tcgen05_guardrail_trap_phase_invalid_during_alloc - $__internal_0_$__cuda_sm10x_tcgen05_guardrail_trap_col_being_dealloced_not_returned_by_alloc)
$__internal_0_$__cuda_sm10x_tcgen05_guardrail_trap_col_being_dealloced_not_returned_by_alloc:
[----:B------:R-:W-:Y:S05]  /*5350*/  BPT.TRAP 0x1 ;  /* 0x000000040000795c */ /* 0x000fea0000300000 */
[----:B------:R-:W-:-:S04]  /*5360*/  HFMA2 R3, -RZ, RZ, 0, 0 ;  /* 0x00000000ff037431 */ /* 0x000fc800000001ff */
[----:B------:R-:W-:Y:S05]  /*5370*/  RET.REL.NODEC R2 `(kernel_cutlass_kernel_cudnngrouped_gemmgrouped_gemm_swiglugrouped_gemm_swiglu_quantBlockScaledContiguousGroupedGemmKernel_object_at__TiledMMA_ThrLayoutVMNK11110000_PermutationMNK____MMAAt_0) ;  /* 0xffffffac02207950 */ /* 0x000fea0003c3ffff */
        .weak           $__internal_1_$__cuda_sm10x_tcgen05_guardrail_trap_phase_invalid_during_alloc
        .type           $__internal_1_$__cuda_sm10x_tcgen05_guardrail_trap_phase_invalid_during_alloc,@function
        .size           $__internal_1_$__cuda_sm10x_tcgen05_guardrail_trap_phase_invalid_during_alloc,($__internal_2_$__cuda_sm10x_tcgen05_guardrail_trap_unallocated_columns_being_dealloced - $__internal_1_$__cuda_sm10x_tcgen05_guardrail_trap_phase_invalid_during_alloc)
$__internal_1_$__cuda_sm10x_tcgen05_guardrail_trap_phase_invalid_during_alloc:
[----:B------:R-:W-:Y:S05]  /*5380*/  BPT.TRAP 0x1 ;  /* 0x000000040000795c */ /* 0x000fea0000300000 */
[----:B------:R-:W-:-:S04]  /*5390*/  MOV R3, 0x0 ;  /* 0x0000000000037802 */ /* 0x000fc80000000f00 */
[----:B------:R-:W-:Y:S05]  /*53a0*/  RET.REL.NODEC R2 `(kernel_cutlass_kernel_cudnngrouped_gemmgrouped_gemm_swiglugrouped_gemm_swiglu_quantBlockScaledContiguousGroupedGemmKernel_object_at__TiledMMA_ThrLayoutVMNK11110000_PermutationMNK____MMAAt_0) ;  /* 0xffffffac02147950 */ /* 0x000fea0003c3ffff */
        .weak           $__internal_2_$__cuda_sm10x_tcgen05_guardrail_trap_unallocated_columns_being_dealloced
        .type           $__internal_2_$__cuda_sm10x_tcgen05_guardrail_trap_unallocated_columns_being_dealloced,@function
        .size           $__internal_2_$__cuda_sm10x_tcgen05_guardrail_trap_unallocated_columns_being_dealloced,(.L_x_85 - $__internal_2_$__cuda_sm10x_tcgen05_guardrail_trap_unallocated_columns_being_dealloced)
$__internal_2_$__cuda_sm10x_tcgen05_guardrail_trap_unallocated_columns_being_dealloced:
[----:B------:R-:W-:Y:S05]  /*53b0*/  BPT.TRAP 0x1 ;  /* 0x000000040000795c */ /* 0x000fea0000300000 */
[----:B------:R-:W-:-:S04]  /*53c0*/  HFMA2 R3, -RZ, RZ, 0, 0 ;  /* 0x00000000ff037431 */ /* 0x000fc800000001ff */
[----:B------:R-:W-:Y:S05]  /*53d0*/  RET.REL.NODEC R2 `(kernel_cutlass_kernel_cudnngrouped_gemmgrouped_gemm_swiglugrouped_gemm_swiglu_quantBlockScaledContiguousGroupedGemmKernel_object_at__TiledMMA_ThrLayoutVMNK11110000_PermutationMNK____MMAAt_0) ;  /* 0xffffffac02087950 */ /* 0x000fea0003c3ffff */
.L_x_82:
[----:B------:R-:W-:-:S00]  /*53e0*/  BRA `(.L_x_82) ;  /* 0xfffffffc00fc7947 */ /* 0x000fc0000383ffff */
[----:B------:R-:W-:-:S00]  /*53f0*/  NOP ;  /* 0x0000000000007918 */ /* 0x000fc00000000000 */
        /* <DEDUP_REMOVED lines=8> */
.L_x_85:


//--------------------- .nv.shared.kernel_cutlass_kernel_cudnngrouped_gemmgrouped_gemm_swiglugrouped_gemm_swiglu_quantBlockScaledContiguousGroupedGemmKernel_object_at__TiledMMA_ThrLayoutVMNK11110000_PermutationMNK____MMAAt_0 --------------------------
	.section	.nv.shared.kernel_cutlass_kernel_cudnngrouped_gemmgrouped_gemm_swiglugrouped_gemm_swiglu_quantBlockScaledContiguousGroupedGemmKernel_object_at__TiledMMA_ThrLayoutVMNK11110000_PermutationMNK____MMAAt_0,"aw",@nobits
	.sectionflags	@""
	.align	1024
	.zero		1024


//--------------------- .nv.shared.reserved.0     --------------------------
	.section	.nv.shared.reserved.0,"aw",@nobits
	.align	8
	.weak		__nv_reservedSMEM_offset_0_alias
	.size		__nv_reservedSMEM_offset_0_alias, 0, 64
	.other		__nv_reservedSMEM_offset_0_alias,@"STO_CUDA_RESERVED_SHARED STV_DEFAULT"
__nv_reservedSMEM_offset_0_alias:
	.zero		0
.nv.shared.reserved.0:
	.zero		64
	.weak		__nv_reservedSMEM_allocation_phase
	.type		__nv_reservedSMEM_allocation_phase,@object
	.size		__nv_reservedSMEM_allocation_phase,(.L_0 - __nv_reservedSMEM_allocation_phase)
__nv_reservedSMEM_allocation_phase:
	.zero		1
.L_0:
	.zero		7
	.weak		__nv_reservedSMEM_devtool_atexit_pc
	.type		__nv_reservedSMEM_devtool_atexit_pc,@object
	.size		__nv_reservedSMEM_devtool_atexit_pc,(__nv_reservedSMEM_allocation_mask - __nv_reservedSMEM_devtool_atexit_pc)
__nv_reservedSMEM_devtool_atexit_pc:
	.zero		8
	.weak		__nv_reservedSMEM_allocation_mask
	.type		__nv_reservedSMEM_allocation_mask,@object
	.size		__nv_reservedSMEM_allocation_mask,(.L_2 - __nv_reservedSMEM_allocation_mask)
__nv_reservedSMEM_allocation_mask:
	.zero		4
.L_2:


//--------------------- .nv.constant0.kernel_cutlass_kernel_cudnngrouped_gemmgrouped_gemm_swiglugrouped_gemm_swiglu_quantBlockScaledContiguousGroupedGemmKernel_object_at__TiledMMA_ThrLayoutVMNK11110000_PermutationMNK____MMAAt_0 --------------------------
	.section	.nv.constant0.kernel_cutlass_kernel_cudnngrouped_gemmgrouped_gemm_swiglugrouped_gemm_swiglu_quantBlockScaledContiguousGroupedGemmKernel_object_at__TiledMMA_ThrLayoutVMNK11110000_PermutationMNK____MMAAt_0,"a",@progbits
	.sectionflags	@""
	.align	4
.nv.constant0.kernel_cutlass_kernel_cudnngrouped_gemmgrouped_gemm_swiglugrouped_gemm_swiglu_quantBlockScaledContiguousGroupedGemmKernel_object_at__TiledMMA_ThrLayoutVMNK11110000_PermutationMNK____MMAAt_0:
	.zero		1924


//--------------------- SYMBOLS --------------------------

	.type		.nv.reservedSmem.offset0,@object
	.size		.nv.reservedSmem.offset0,0x4
	.type		.nv.reservedSmem.cap,@object
	.size		.nv.reservedSmem.cap,0x4
